//
// Generated by NVIDIA NVVM Compiler
//
// Compiler Build ID: CL-36424714
// Cuda compilation tools, release 13.0, V13.0.88
// Based on NVVM 20.0.0
//

.version 9.0
.target sm_100
.address_size 64

	// .globl	_Z25deviceCalculatedDistancesPfS_S_ii
.func  (.param .b64 func_retval0) __internal_accurate_pow
(
	.param .b64 __internal_accurate_pow_param_0
)
;
// _ZZ25deviceCalculatedDistancesPfS_S_iiE3sum has been demoted

.visible .entry _Z25deviceCalculatedDistancesPfS_S_ii(
	.param .u64 .ptr .align 1 _Z25deviceCalculatedDistancesPfS_S_ii_param_0,
	.param .u64 .ptr .align 1 _Z25deviceCalculatedDistancesPfS_S_ii_param_1,
	.param .u64 .ptr .align 1 _Z25deviceCalculatedDistancesPfS_S_ii_param_2,
	.param .u32 _Z25deviceCalculatedDistancesPfS_S_ii_param_3,
	.param .u32 _Z25deviceCalculatedDistancesPfS_S_ii_param_4
)
{
	.reg .pred 	%p<49>;
	.reg .b32 	%r<98>;
	.reg .b32 	%f<25>;
	.reg .b64 	%rd<27>;
	.reg .b64 	%fd<61>;
	// demoted variable
	.shared .align 4 .b8 _ZZ25deviceCalculatedDistancesPfS_S_iiE3sum[1024];
	ld.param.u64 	%rd4, [_Z25deviceCalculatedDistancesPfS_S_ii_param_2];
	ld.param.u32 	%r34, [_Z25deviceCalculatedDistancesPfS_S_ii_param_3];
	ld.param.u32 	%r33, [_Z25deviceCalculatedDistancesPfS_S_ii_param_4];
	cvta.to.global.u64 	%rd1, %rd4;
	mov.u32 	%r35, %tid.x;
	mov.u32 	%r97, %ntid.y;
	mov.u32 	%r2, %tid.y;
	mad.lo.s32 	%r3, %r35, %r97, %r2;
	mov.u32 	%r36, %ctaid.x;
	mov.u32 	%r37, %nctaid.y;
	mov.u32 	%r38, %ctaid.y;
	mad.lo.s32 	%r39, %r36, %r37, %r38;
	mov.u32 	%r40, %ntid.x;
	mul.lo.s32 	%r4, %r39, %r40;
	div.u32 	%r41, %r33, %r97;
	mul.lo.s32 	%r42, %r41, %r97;
	sub.s32 	%r43, %r33, %r42;
	setp.ne.s32 	%p2, %r43, 0;
	selp.u32 	%r44, 1, 0, %p2;
	add.s32 	%r5, %r41, %r44;
	shl.b32 	%r45, %r3, 2;
	mov.u32 	%r46, _ZZ25deviceCalculatedDistancesPfS_S_iiE3sum;
	add.s32 	%r6, %r46, %r45;
	mov.b32 	%r47, 0;
	st.shared.u32 	[%r6], %r47;
	add.s32 	%r48, %r4, %r35;
	mul.lo.s32 	%r7, %r48, %r33;
	mul.lo.s32 	%r49, %r33, %r34;
	setp.ge.s32 	%p3, %r7, %r49;
	@%p3 bra 	$L__BB0_34;
	setp.lt.s32 	%p4, %r5, 1;
	@%p4 bra 	$L__BB0_28;
	mov.f64 	%fd22, 0d4000000000000000;
	{
	.reg .b32 %temp; 
	mov.b64 	{%temp, %r8}, %fd22;
	}
	and.b32  	%r9, %r8, 2146435072;
	setp.eq.s32 	%p5, %r9, 1062207488;
	setp.lt.s32 	%p6, %r8, 0;
	selp.b32 	%r10, 0, 2146435072, %p6;
	and.b32  	%r51, %r8, 2147483647;
	setp.ne.s32 	%p7, %r51, 1071644672;
	and.pred  	%p1, %p5, %p7;
	setp.eq.s32 	%p8, %r5, 1;
	mov.b32 	%r96, 0;
	mov.f64 	%fd59, 0d0000000000000000;
	@%p8 bra 	$L__BB0_20;
	and.b32  	%r96, %r5, 2147483646;
	neg.s32 	%r95, %r96;
	add.s32 	%r94, %r2, %r97;
	add.s32 	%r93, %r94, %r7;
	add.s32 	%r92, %r2, %r7;
	mov.f32 	%f23, 0f00000000;
	mov.u32 	%r91, %r2;
$L__BB0_4:
	setp.ge.s32 	%p9, %r91, %r33;
	@%p9 bra 	$L__BB0_11;
	ld.param.u64 	%rd24, [_Z25deviceCalculatedDistancesPfS_S_ii_param_1];
	setp.lt.s32 	%p10, %r8, 0;
	setp.eq.s32 	%p11, %r9, 1062207488;
	cvta.to.global.u64 	%rd5, %rd24;
	mul.wide.s32 	%rd6, %r92, 4;
	add.s64 	%rd7, %rd5, %rd6;
	ld.global.f32 	%f10, [%rd7];
	mul.wide.s32 	%rd8, %r91, 4;
	add.s64 	%rd9, %rd1, %rd8;
	ld.global.f32 	%f11, [%rd9];
	sub.f32 	%f2, %f10, %f11;
	cvt.f64.f32 	%fd1, %f2;
	{
	.reg .b32 %temp; 
	mov.b64 	{%temp, %r20}, %fd1;
	}
	abs.f64 	%fd2, %fd1;
	{ // callseq 0, 0
	.param .b64 param0;
	st.param.f64 	[param0], %fd2;
	.param .b64 retval0;
	call.uni (retval0), 
	__internal_accurate_pow, 
	(
	param0
	);
	ld.param.f64 	%fd23, [retval0];
	} // callseq 0
	setp.lt.s32 	%p13, %r20, 0;
	neg.f64 	%fd25, %fd23;
	selp.f64 	%fd26, %fd25, %fd23, %p11;
	selp.f64 	%fd27, %fd26, %fd23, %p13;
	setp.eq.f32 	%p14, %f2, 0f00000000;
	selp.b32 	%r53, %r20, 0, %p11;
	or.b32  	%r54, %r53, 2146435072;
	selp.b32 	%r55, %r54, %r53, %p10;
	mov.b32 	%r56, 0;
	mov.b64 	%fd28, {%r56, %r55};
	selp.f64 	%fd57, %fd28, %fd27, %p14;
	add.f64 	%fd29, %fd1, 0d4000000000000000;
	{
	.reg .b32 %temp; 
	mov.b64 	{%temp, %r57}, %fd29;
	}
	and.b32  	%r58, %r57, 2146435072;
	setp.ne.s32 	%p15, %r58, 2146435072;
	@%p15 bra 	$L__BB0_10;
	setp.num.f32 	%p16, %f2, %f2;
	@%p16 bra 	$L__BB0_8;
	mov.f64 	%fd30, 0d4000000000000000;
	add.rn.f64 	%fd57, %fd1, %fd30;
	bra.uni 	$L__BB0_10;
$L__BB0_8:
	setp.neu.f64 	%p17, %fd2, 0d7FF0000000000000;
	@%p17 bra 	$L__BB0_10;
	setp.lt.s32 	%p18, %r20, 0;
	or.b32  	%r59, %r10, -2147483648;
	selp.b32 	%r60, %r59, %r10, %p1;
	selp.b32 	%r61, %r60, %r10, %p18;
	mov.b32 	%r62, 0;
	mov.b64 	%fd57, {%r62, %r61};
$L__BB0_10:
	setp.eq.f32 	%p19, %f2, 0f3F800000;
	selp.f64 	%fd31, 0d3FF0000000000000, %fd57, %p19;
	cvt.f64.f32 	%fd32, %f23;
	add.f64 	%fd33, %fd31, %fd32;
	cvt.rn.f32.f64 	%f23, %fd33;
	st.shared.f32 	[%r6], %f23;
$L__BB0_11:
	setp.ge.s32 	%p20, %r94, %r33;
	@%p20 bra 	$L__BB0_18;
	ld.param.u64 	%rd25, [_Z25deviceCalculatedDistancesPfS_S_ii_param_1];
	setp.lt.s32 	%p21, %r8, 0;
	setp.eq.s32 	%p22, %r9, 1062207488;
	cvta.to.global.u64 	%rd10, %rd25;
	mul.wide.s32 	%rd11, %r93, 4;
	add.s64 	%rd12, %rd10, %rd11;
	ld.global.f32 	%f12, [%rd12];
	mul.wide.s32 	%rd13, %r94, 4;
	add.s64 	%rd14, %rd1, %rd13;
	ld.global.f32 	%f13, [%rd14];
	sub.f32 	%f5, %f12, %f13;
	cvt.f64.f32 	%fd7, %f5;
	{
	.reg .b32 %temp; 
	mov.b64 	{%temp, %r21}, %fd7;
	}
	abs.f64 	%fd8, %fd7;
	{ // callseq 1, 0
	.param .b64 param0;
	st.param.f64 	[param0], %fd8;
	.param .b64 retval0;
	call.uni (retval0), 
	__internal_accurate_pow, 
	(
	param0
	);
	ld.param.f64 	%fd34, [retval0];
	} // callseq 1
	setp.lt.s32 	%p24, %r21, 0;
	neg.f64 	%fd36, %fd34;
	selp.f64 	%fd37, %fd36, %fd34, %p22;
	selp.f64 	%fd38, %fd37, %fd34, %p24;
	setp.eq.f32 	%p25, %f5, 0f00000000;
	selp.b32 	%r63, %r21, 0, %p22;
	or.b32  	%r64, %r63, 2146435072;
	selp.b32 	%r65, %r64, %r63, %p21;
	mov.b32 	%r66, 0;
	mov.b64 	%fd39, {%r66, %r65};
	selp.f64 	%fd58, %fd39, %fd38, %p25;
	add.f64 	%fd40, %fd7, 0d4000000000000000;
	{
	.reg .b32 %temp; 
	mov.b64 	{%temp, %r67}, %fd40;
	}
	and.b32  	%r68, %r67, 2146435072;
	setp.ne.s32 	%p26, %r68, 2146435072;
	@%p26 bra 	$L__BB0_17;
	setp.nan.f32 	%p27, %f5, %f5;
	@%p27 bra 	$L__BB0_16;
	setp.neu.f64 	%p28, %fd8, 0d7FF0000000000000;
	@%p28 bra 	$L__BB0_17;
	setp.lt.s32 	%p29, %r21, 0;
	or.b32  	%r69, %r10, -2147483648;
	selp.b32 	%r70, %r69, %r10, %p1;
	selp.b32 	%r71, %r70, %r10, %p29;
	mov.b32 	%r72, 0;
	mov.b64 	%fd58, {%r72, %r71};
	bra.uni 	$L__BB0_17;
$L__BB0_16:
	mov.f64 	%fd41, 0d4000000000000000;
	add.rn.f64 	%fd58, %fd7, %fd41;
$L__BB0_17:
	setp.eq.f32 	%p30, %f5, 0f3F800000;
	selp.f64 	%fd42, 0d3FF0000000000000, %fd58, %p30;
	cvt.f64.f32 	%fd43, %f23;
	add.f64 	%fd44, %fd42, %fd43;
	cvt.rn.f32.f64 	%f23, %fd44;
	st.shared.f32 	[%r6], %f23;
$L__BB0_18:
	add.s32 	%r95, %r95, 2;
	shl.b32 	%r73, %r97, 1;
	add.s32 	%r94, %r94, %r73;
	add.s32 	%r93, %r93, %r73;
	add.s32 	%r92, %r92, %r73;
	add.s32 	%r91, %r91, %r73;
	setp.ne.s32 	%p31, %r95, 0;
	@%p31 bra 	$L__BB0_4;
	cvt.f64.f32 	%fd59, %f23;
$L__BB0_20:
	and.b32  	%r74, %r5, 1;
	setp.eq.b32 	%p32, %r74, 1;
	not.pred 	%p33, %p32;
	@%p33 bra 	$L__BB0_28;
	mad.lo.s32 	%r29, %r96, %r97, %r2;
	setp.ge.s32 	%p34, %r29, %r33;
	@%p34 bra 	$L__BB0_28;
	ld.param.u64 	%rd26, [_Z25deviceCalculatedDistancesPfS_S_ii_param_1];
	setp.lt.s32 	%p35, %r8, 0;
	setp.eq.s32 	%p36, %r9, 1062207488;
	add.s32 	%r75, %r29, %r7;
	cvta.to.global.u64 	%rd15, %rd26;
	mul.wide.s32 	%rd16, %r75, 4;
	add.s64 	%rd17, %rd15, %rd16;
	ld.global.f32 	%f14, [%rd17];
	mul.wide.s32 	%rd18, %r29, 4;
	add.s64 	%rd19, %rd1, %rd18;
	ld.global.f32 	%f15, [%rd19];
	sub.f32 	%f8, %f14, %f15;
	cvt.f64.f32 	%fd15, %f8;
	{
	.reg .b32 %temp; 
	mov.b64 	{%temp, %r30}, %fd15;
	}
	abs.f64 	%fd16, %fd15;
	{ // callseq 2, 0
	.param .b64 param0;
	st.param.f64 	[param0], %fd16;
	.param .b64 retval0;
	call.uni (retval0), 
	__internal_accurate_pow, 
	(
	param0
	);
	ld.param.f64 	%fd45, [retval0];
	} // callseq 2
	setp.lt.s32 	%p38, %r30, 0;
	neg.f64 	%fd47, %fd45;
	selp.f64 	%fd48, %fd47, %fd45, %p36;
	selp.f64 	%fd49, %fd48, %fd45, %p38;
	setp.eq.f32 	%p39, %f8, 0f00000000;
	selp.b32 	%r76, %r30, 0, %p36;
	or.b32  	%r77, %r76, 2146435072;
	selp.b32 	%r78, %r77, %r76, %p35;
	mov.b32 	%r79, 0;
	mov.b64 	%fd50, {%r79, %r78};
	selp.f64 	%fd60, %fd50, %fd49, %p39;
	add.f64 	%fd51, %fd15, 0d4000000000000000;
	{
	.reg .b32 %temp; 
	mov.b64 	{%temp, %r80}, %fd51;
	}
	and.b32  	%r81, %r80, 2146435072;
	setp.ne.s32 	%p40, %r81, 2146435072;
	@%p40 bra 	$L__BB0_27;
	setp.nan.f32 	%p41, %f8, %f8;
	@%p41 bra 	$L__BB0_26;
	setp.neu.f64 	%p42, %fd16, 0d7FF0000000000000;
	@%p42 bra 	$L__BB0_27;
	setp.lt.s32 	%p43, %r30, 0;
	or.b32  	%r82, %r10, -2147483648;
	selp.b32 	%r83, %r82, %r10, %p1;
	selp.b32 	%r84, %r83, %r10, %p43;
	mov.b32 	%r85, 0;
	mov.b64 	%fd60, {%r85, %r84};
	bra.uni 	$L__BB0_27;
$L__BB0_26:
	mov.f64 	%fd52, 0d4000000000000000;
	add.rn.f64 	%fd60, %fd15, %fd52;
$L__BB0_27:
	setp.eq.f32 	%p44, %f8, 0f3F800000;
	selp.f64 	%fd53, 0d3FF0000000000000, %fd60, %p44;
	add.f64 	%fd54, %fd53, %fd59;
	cvt.rn.f32.f64 	%f16, %fd54;
	st.shared.f32 	[%r6], %f16;
$L__BB0_28:
	bar.sync 	0;
	setp.lt.u32 	%p45, %r97, 2;
	@%p45 bra 	$L__BB0_32;
$L__BB0_29:
	shr.u32 	%r32, %r97, 1;
	setp.ge.u32 	%p46, %r2, %r32;
	@%p46 bra 	$L__BB0_31;
	shl.b32 	%r86, %r32, 2;
	add.s32 	%r87, %r6, %r86;
	ld.shared.f32 	%f17, [%r87];
	ld.shared.f32 	%f18, [%r6];
	add.f32 	%f19, %f17, %f18;
	st.shared.f32 	[%r6], %f19;
$L__BB0_31:
	bar.sync 	0;
	setp.gt.u32 	%p47, %r97, 3;
	mov.u32 	%r97, %r32;
	@%p47 bra 	$L__BB0_29;
$L__BB0_32:
	and.b32  	%r88, %r3, 7;
	setp.ne.s32 	%p48, %r88, 0;
	@%p48 bra 	$L__BB0_34;
	ld.param.u64 	%rd23, [_Z25deviceCalculatedDistancesPfS_S_ii_param_0];
	ld.shared.f32 	%f20, [%r6];
	cvt.f64.f32 	%fd55, %f20;
	sqrt.rn.f64 	%fd56, %fd55;
	cvt.rn.f32.f64 	%f21, %fd56;
	shr.u32 	%r89, %r3, 3;
	add.s32 	%r90, %r4, %r89;
	cvta.to.global.u64 	%rd20, %rd23;
	mul.wide.u32 	%rd21, %r90, 4;
	add.s64 	%rd22, %rd20, %rd21;
	st.global.f32 	[%rd22], %f21;
$L__BB0_34:
	ret;

}
.func  (.param .b64 func_retval0) __internal_accurate_pow(
	.param .b64 __internal_accurate_pow_param_0
)
{
	.reg .pred 	%p<8>;
	.reg .b32 	%r<49>;
	.reg .b32 	%f<3>;
	.reg .b64 	%fd<109>;

	ld.param.f64 	%fd10, [__internal_accurate_pow_param_0];
	{
	.reg .b32 %temp; 
	mov.b64 	{%temp, %r46}, %fd10;
	}
	{
	.reg .b32 %temp; 
	mov.b64 	{%r45, %temp}, %fd10;
	}
	shr.u32 	%r47, %r46, 20;
	setp.gt.u32 	%p1, %r46, 1048575;
	@%p1 bra 	$L__BB1_2;
	mul.f64 	%fd11, %fd10, 0d4350000000000000;
	{
	.reg .b32 %temp; 
	mov.b64 	{%temp, %r46}, %fd11;
	}
	{
	.reg .b32 %temp; 
	mov.b64 	{%r45, %temp}, %fd11;
	}
	shr.u32 	%r16, %r46, 20;
	add.s32 	%r47, %r16, -54;
$L__BB1_2:
	add.s32 	%r48, %r47, -1023;
	and.b32  	%r17, %r46, -2146435073;
	or.b32  	%r18, %r17, 1072693248;
	mov.b64 	%fd107, {%r45, %r18};
	setp.lt.u32 	%p2, %r18, 1073127583;
	@%p2 bra 	$L__BB1_4;
	{
	.reg .b32 %temp; 
	mov.b64 	{%r19, %temp}, %fd107;
	}
	{
	.reg .b32 %temp; 
	mov.b64 	{%temp, %r20}, %fd107;
	}
	add.s32 	%r21, %r20, -1048576;
	mov.b64 	%fd107, {%r19, %r21};
	add.s32 	%r48, %r47, -1022;
$L__BB1_4:
	add.f64 	%fd12, %fd107, 0dBFF0000000000000;
	add.f64 	%fd13, %fd107, 0d3FF0000000000000;
	rcp.approx.ftz.f64 	%fd14, %fd13;
	neg.f64 	%fd15, %fd13;
	fma.rn.f64 	%fd16, %fd15, %fd14, 0d3FF0000000000000;
	fma.rn.f64 	%fd17, %fd16, %fd16, %fd16;
	fma.rn.f64 	%fd18, %fd17, %fd14, %fd14;
	mul.f64 	%fd19, %fd12, %fd18;
	fma.rn.f64 	%fd20, %fd12, %fd18, %fd19;
	mul.f64 	%fd21, %fd20, %fd20;
	fma.rn.f64 	%fd22, %fd21, 0d3EB0F5FF7D2CAFE2, 0d3ED0F5D241AD3B5A;
	fma.rn.f64 	%fd23, %fd22, %fd21, 0d3EF3B20A75488A3F;
	fma.rn.f64 	%fd24, %fd23, %fd21, 0d3F1745CDE4FAECD5;
	fma.rn.f64 	%fd25, %fd24, %fd21, 0d3F3C71C7258A578B;
	fma.rn.f64 	%fd26, %fd25, %fd21, 0d3F6249249242B910;
	fma.rn.f64 	%fd27, %fd26, %fd21, 0d3F89999999999DFB;
	sub.f64 	%fd28, %fd12, %fd20;
	add.f64 	%fd29, %fd28, %fd28;
	neg.f64 	%fd30, %fd20;
	fma.rn.f64 	%fd31, %fd30, %fd12, %fd29;
	mul.f64 	%fd32, %fd18, %fd31;
	fma.rn.f64 	%fd33, %fd21, %fd27, 0d3FB5555555555555;
	mov.f64 	%fd34, 0d3FB5555555555555;
	sub.f64 	%fd35, %fd34, %fd33;
	fma.rn.f64 	%fd36, %fd21, %fd27, %fd35;
	add.f64 	%fd37, %fd36, 0dBC46A4CB00B9E7B0;
	add.f64 	%fd38, %fd33, %fd37;
	sub.f64 	%fd39, %fd33, %fd38;
	add.f64 	%fd40, %fd37, %fd39;
	mul.rn.f64 	%fd41, %fd20, %fd20;
	neg.f64 	%fd42, %fd41;
	fma.rn.f64 	%fd43, %fd20, %fd20, %fd42;
	{
	.reg .b32 %temp; 
	mov.b64 	{%r22, %temp}, %fd32;
	}
	{
	.reg .b32 %temp; 
	mov.b64 	{%temp, %r23}, %fd32;
	}
	add.s32 	%r24, %r23, 1048576;
	mov.b64 	%fd44, {%r22, %r24};
	fma.rn.f64 	%fd45, %fd20, %fd44, %fd43;
	mul.rn.f64 	%fd46, %fd41, %fd20;
	neg.f64 	%fd47, %fd46;
	fma.rn.f64 	%fd48, %fd41, %fd20, %fd47;
	fma.rn.f64 	%fd49, %fd41, %fd32, %fd48;
	fma.rn.f64 	%fd50, %fd45, %fd20, %fd49;
	mul.rn.f64 	%fd51, %fd38, %fd46;
	neg.f64 	%fd52, %fd51;
	fma.rn.f64 	%fd53, %fd38, %fd46, %fd52;
	fma.rn.f64 	%fd54, %fd38, %fd50, %fd53;
	fma.rn.f64 	%fd55, %fd40, %fd46, %fd54;
	add.f64 	%fd56, %fd51, %fd55;
	sub.f64 	%fd57, %fd51, %fd56;
	add.f64 	%fd58, %fd55, %fd57;
	add.f64 	%fd59, %fd20, %fd56;
	sub.f64 	%fd60, %fd20, %fd59;
	add.f64 	%fd61, %fd56, %fd60;
	add.f64 	%fd62, %fd58, %fd61;
	add.f64 	%fd63, %fd32, %fd62;
	add.f64 	%fd64, %fd59, %fd63;
	sub.f64 	%fd65, %fd59, %fd64;
	add.f64 	%fd66, %fd63, %fd65;
	xor.b32  	%r25, %r48, -2147483648;
	mov.b32 	%r26, 1127219200;
	mov.b64 	%fd67, {%r25, %r26};
	mov.b32 	%r27, -2147483648;
	mov.b64 	%fd68, {%r27, %r26};
	sub.f64 	%fd69, %fd67, %fd68;
	fma.rn.f64 	%fd70, %fd69, 0d3FE62E42FEFA39EF, %fd64;
	fma.rn.f64 	%fd71, %fd69, 0dBFE62E42FEFA39EF, %fd70;
	sub.f64 	%fd72, %fd71, %fd64;
	sub.f64 	%fd73, %fd66, %fd72;
	fma.rn.f64 	%fd74, %fd69, 0d3C7ABC9E3B39803F, %fd73;
	add.f64 	%fd75, %fd70, %fd74;
	sub.f64 	%fd76, %fd70, %fd75;
	add.f64 	%fd77, %fd74, %fd76;
	mov.f64 	%fd78, 0d4000000000000000;
	{
	.reg .b32 %temp; 
	mov.b64 	{%temp, %r28}, %fd78;
	}
	{
	.reg .b32 %temp; 
	mov.b64 	{%r29, %temp}, %fd78;
	}
	shl.b32 	%r30, %r28, 1;
	setp.gt.u32 	%p3, %r30, -33554433;
	and.b32  	%r31, %r28, -15728641;
	selp.b32 	%r32, %r31, %r28, %p3;
	mov.b64 	%fd79, {%r29, %r32};
	mul.rn.f64 	%fd80, %fd75, %fd79;
	neg.f64 	%fd81, %fd80;
	fma.rn.f64 	%fd82, %fd75, %fd79, %fd81;
	fma.rn.f64 	%fd83, %fd77, %fd79, %fd82;
	add.f64 	%fd4, %fd80, %fd83;
	sub.f64 	%fd84, %fd80, %fd4;
	add.f64 	%fd5, %fd83, %fd84;
	fma.rn.f64 	%fd85, %fd4, 0d3FF71547652B82FE, 0d4338000000000000;
	{
	.reg .b32 %temp; 
	mov.b64 	{%r13, %temp}, %fd85;
	}
	mov.f64 	%fd86, 0dC338000000000000;
	add.rn.f64 	%fd87, %fd85, %fd86;
	fma.rn.f64 	%fd88, %fd87, 0dBFE62E42FEFA39EF, %fd4;
	fma.rn.f64 	%fd89, %fd87, 0dBC7ABC9E3B39803F, %fd88;
	fma.rn.f64 	%fd90, %fd89, 0d3E5ADE1569CE2BDF, 0d3E928AF3FCA213EA;
	fma.rn.f64 	%fd91, %fd90, %fd89, 0d3EC71DEE62401315;
	fma.rn.f64 	%fd92, %fd91, %fd89, 0d3EFA01997C89EB71;
	fma.rn.f64 	%fd93, %fd92, %fd89, 0d3F2A01A014761F65;
	fma.rn.f64 	%fd94, %fd93, %fd89, 0d3F56C16C1852B7AF;
	fma.rn.f64 	%fd95, %fd94, %fd89, 0d3F81111111122322;
	fma.rn.f64 	%fd96, %fd95, %fd89, 0d3FA55555555502A1;
	fma.rn.f64 	%fd97, %fd96, %fd89, 0d3FC5555555555511;
	fma.rn.f64 	%fd98, %fd97, %fd89, 0d3FE000000000000B;
	fma.rn.f64 	%fd99, %fd98, %fd89, 0d3FF0000000000000;
	fma.rn.f64 	%fd100, %fd99, %fd89, 0d3FF0000000000000;
	{
	.reg .b32 %temp; 
	mov.b64 	{%r14, %temp}, %fd100;
	}
	{
	.reg .b32 %temp; 
	mov.b64 	{%temp, %r15}, %fd100;
	}
	shl.b32 	%r33, %r13, 20;
	add.s32 	%r34, %r33, %r15;
	mov.b64 	%fd108, {%r14, %r34};
	{
	.reg .b32 %temp; 
	mov.b64 	{%temp, %r35}, %fd4;
	}
	mov.b32 	%f2, %r35;
	abs.f32 	%f1, %f2;
	setp.lt.f32 	%p4, %f1, 0f4086232B;
	@%p4 bra 	$L__BB1_7;
	setp.lt.f64 	%p5, %fd4, 0d0000000000000000;
	add.f64 	%fd101, %fd4, 0d7FF0000000000000;
	selp.f64 	%fd108, 0d0000000000000000, %fd101, %p5;
	setp.geu.f32 	%p6, %f1, 0f40874800;
	@%p6 bra 	$L__BB1_7;
	shr.u32 	%r36, %r13, 31;
	add.s32 	%r37, %r13, %r36;
	shr.s32 	%r38, %r37, 1;
	shl.b32 	%r39, %r38, 20;
	add.s32 	%r40, %r15, %r39;
	mov.b64 	%fd102, {%r14, %r40};
	sub.s32 	%r41, %r13, %r38;
	shl.b32 	%r42, %r41, 20;
	add.s32 	%r43, %r42, 1072693248;
	mov.b32 	%r44, 0;
	mov.b64 	%fd103, {%r44, %r43};
	mul.f64 	%fd108, %fd103, %fd102;
$L__BB1_7:
	abs.f64 	%fd104, %fd108;
	setp.eq.f64 	%p7, %fd104, 0d7FF0000000000000;
	fma.rn.f64 	%fd105, %fd108, %fd5, %fd108;
	selp.f64 	%fd106, %fd108, %fd105, %p7;
	st.param.f64 	[func_retval0], %fd106;
	ret;

}


// ===== COMPILED SASS (sm_100) =====

	.target	sm_100

	.elftype	@"ET_EXEC"


//--------------------- .note.nv.tkinfo           --------------------------
	.section	.note.nv.tkinfo,"",@"SHT_NOTE"
	.sectionflags	@"SHF_NOTE_NV_TKINFO"
	.tkinfo
        /*0018*/ 	.word	0x00000002
        /*0030*/ 	.string	""
        /*0030*/ 	.string	"ptxas"
        /*0030*/ 	.string	"Cuda compilation tools, release 13.0, V13.0.88"
        /*0030*/ 	.string	"Build cuda_13.0.r13.0/compiler.36424714_0"
        /*0030*/ 	.string	"-arch sm_100 -m 64 "



//--------------------- .note.nv.cuinfo           --------------------------
	.section	.note.nv.cuinfo,"",@"SHT_NOTE"
	.sectionflags	@"SHF_NOTE_NV_CUINFO"
        /*0018*/ 	.short	0x0002
        /*001a*/ 	.short	0x0064
        /*001c*/ 	.short	0x0082
	.zero		2


//--------------------- .nv.info                  --------------------------
	.section	.nv.info,"",@"SHT_CUDA_INFO"
	.align	4


	//----- nvinfo : EIATTR_REGCOUNT
	.align		4
        /*0000*/ 	.byte	0x04, 0x2f
        /*0002*/ 	.short	(.L_1 - .L_0)
	.align		4
.L_0:
        /*0004*/ 	.word	index@(_Z25deviceCalculatedDistancesPfS_S_ii)
        /*0008*/ 	.word	0x00000029


	//----- nvinfo : EIATTR_FRAME_SIZE
	.align		4
.L_1:
        /*000c*/ 	.byte	0x04, 0x11
        /*000e*/ 	.short	(.L_3 - .L_2)
	.align		4
.L_2:
        /*0010*/ 	.word	index@($_Z25deviceCalculatedDistancesPfS_S_ii$__internal_accurate_pow)
        /*0014*/ 	.word	0x00000000


	//----- nvinfo : EIATTR_FRAME_SIZE
	.align		4
.L_3:
        /*0018*/ 	.byte	0x04, 0x11
        /*001a*/ 	.short	(.L_5 - .L_4)
	.align		4
.L_4:
        /*001c*/ 	.word	index@($__internal_0_$__cuda_sm20_dsqrt_rn_f64_mediumpath_v1)
        /*0020*/ 	.word	0x00000000


	//----- nvinfo : EIATTR_FRAME_SIZE
	.align		4
.L_5:
        /*0024*/ 	.byte	0x04, 0x11
        /*0026*/ 	.short	(.L_7 - .L_6)
	.align		4
.L_6:
        /*0028*/ 	.word	index@(_Z25deviceCalculatedDistancesPfS_S_ii)
        /*002c*/ 	.word	0x00000000


	//----- nvinfo : EIATTR_MIN_STACK_SIZE
	.align		4
.L_7:
        /*0030*/ 	.byte	0x04, 0x12
        /*0032*/ 	.short	(.L_9 - .L_8)
	.align		4
.L_8:
        /*0034*/ 	.word	index@(_Z25deviceCalculatedDistancesPfS_S_ii)
        /*0038*/ 	.word	0x00000000
.L_9:


//--------------------- .nv.compat                --------------------------
	.section	.nv.compat,"",@"SHT_CUDA_COMPAT_INFO"
	.align	4
        /*0000*/ 	.byte	0x02, 0x09, 0x00, 0x00, 0x02, 0x02, 0x01, 0x00, 0x02, 0x05, 0x05, 0x00, 0x03, 0x07, 0x01, 0x01
        /*0010*/ 	.byte	0x02, 0x03, 0x00, 0x00, 0x02, 0x06, 0x01, 0x00, 0x04, 0x0b, 0x08, 0x00, 0x01, 0x00, 0x00, 0x00
        /*0020*/ 	.byte	0x00, 0x00, 0x00, 0x00


//--------------------- .nv.info._Z25deviceCalculatedDistancesPfS_S_ii --------------------------
	.section	.nv.info._Z25deviceCalculatedDistancesPfS_S_ii,"",@"SHT_CUDA_INFO"
	.sectionflags	@""
	.align	4


	//----- nvinfo : EIATTR_CUDA_API_VERSION
	.align		4
        /*0000*/ 	.byte	0x04, 0x37
        /*0002*/ 	.short	(.L_11 - .L_10)
.L_10:
        /*0004*/ 	.word	0x00000082


	//----- nvinfo : EIATTR_KPARAM_INFO
	.align		4
.L_11:
        /*0008*/ 	.byte	0x04, 0x17
        /*000a*/ 	.short	(.L_13 - .L_12)
.L_12:
        /*000c*/ 	.word	0x00000000
        /*0010*/ 	.short	0x0004
        /*0012*/ 	.short	0x001c
        /*0014*/ 	.byte	0x00, 0xf0, 0x11, 0x00


	//----- nvinfo : EIATTR_KPARAM_INFO
	.align		4
.L_13:
        /*0018*/ 	.byte	0x04, 0x17
        /*001a*/ 	.short	(.L_15 - .L_14)
.L_14:
        /*001c*/ 	.word	0x00000000
        /*0020*/ 	.short	0x0003
        /*0022*/ 	.short	0x0018
        /*0024*/ 	.byte	0x00, 0xf0, 0x11, 0x00


	//----- nvinfo : EIATTR_KPARAM_INFO
	.align		4
.L_15:
        /*0028*/ 	.byte	0x04, 0x17
        /*002a*/ 	.short	(.L_17 - .L_16)
.L_16:
        /*002c*/ 	.word	0x00000000
        /*0030*/ 	.short	0x0002
        /*0032*/ 	.short	0x0010
        /*0034*/ 	.byte	0x00, 0xf5, 0x21, 0x00


	//----- nvinfo : EIATTR_KPARAM_INFO
	.align		4
.L_17:
        /*0038*/ 	.byte	0x04, 0x17
        /*003a*/ 	.short	(.L_19 - .L_18)
.L_18:
        /*003c*/ 	.word	0x00000000
        /*0040*/ 	.short	0x0001
        /*0042*/ 	.short	0x0008
        /*0044*/ 	.byte	0x00, 0xf5, 0x21, 0x00


	//----- nvinfo : EIATTR_KPARAM_INFO
	.align		4
.L_19:
        /*0048*/ 	.byte	0x04, 0x17
        /*004a*/ 	.short	(.L_21 - .L_20)
.L_20:
        /*004c*/ 	.word	0x00000000
        /*0050*/ 	.short	0x0000
        /*0052*/ 	.short	0x0000
        /*0054*/ 	.byte	0x00, 0xf5, 0x21, 0x00


	//----- nvinfo : EIATTR_SPARSE_MMA_MASK
	.align		4
.L_21:
        /*0058*/ 	.byte	0x03, 0x50
        /*005a*/ 	.short	0x0000


	//----- nvinfo : EIATTR_MAXREG_COUNT
	.align		4
        /*005c*/ 	.byte	0x03, 0x1b
        /*005e*/ 	.short	0x00ff


	//----- nvinfo : EIATTR_NUM_BARRIERS
	.align		4
        /*0060*/ 	.byte	0x02, 0x4c
        /*0062*/ 	.byte	0x01
	.zero		1


	//----- nvinfo : EIATTR_MERCURY_ISA_VERSION
	.align		4
        /*0064*/ 	.byte	0x03, 0x5f
        /*0066*/ 	.short	0x0101


	//----- nvinfo : EIATTR_VRC_CTA_INIT_COUNT
	.align		4
        /*0068*/ 	.byte	0x02, 0x4a
	.zero		1
	.zero		1


	//----- nvinfo : EIATTR_EXIT_INSTR_OFFSETS
	.align		4
        /*006c*/ 	.byte	0x04, 0x1c
        /*006e*/ 	.short	(.L_23 - .L_22)


	//   ....[0]....
.L_22:
        /*0070*/ 	.word	0x000002c0


	//   ....[1]....
        /*0074*/ 	.word	0x00000d30


	//   ....[2]....
        /*0078*/ 	.word	0x00000ef0


	//----- nvinfo : EIATTR_CRS_STACK_SIZE
	.align		4
.L_23:
        /*007c*/ 	.byte	0x04, 0x1e
        /*007e*/ 	.short	(.L_25 - .L_24)
.L_24:
        /*0080*/ 	.word	0x00000000


	//----- nvinfo : EIATTR_CBANK_PARAM_SIZE
	.align		4
.L_25:
        /*0084*/ 	.byte	0x03, 0x19
        /*0086*/ 	.short	0x0020


	//----- nvinfo : EIATTR_PARAM_CBANK
	.align		4
        /*0088*/ 	.byte	0x04, 0x0a
        /*008a*/ 	.short	(.L_27 - .L_26)
	.align		4
.L_26:
        /*008c*/ 	.word	index@(.nv.constant0._Z25deviceCalculatedDistancesPfS_S_ii)
        /*0090*/ 	.short	0x0380
        /*0092*/ 	.short	0x0020


	//----- nvinfo : EIATTR_SW_WAR
	.align		4
.L_27:
        /*0094*/ 	.byte	0x04, 0x36
        /*0096*/ 	.short	(.L_29 - .L_28)
.L_28:
        /*0098*/ 	.word	0x00000008
.L_29:


//--------------------- .nv.callgraph             --------------------------
	.section	.nv.callgraph,"",@"SHT_CUDA_CALLGRAPH"
	.align	4
	.sectionentsize	8
	.align		4
        /*0000*/ 	.word	0x00000000
	.align		4
        /*0004*/ 	.word	0xffffffff
	.align		4
        /*0008*/ 	.word	0x00000000
	.align		4
        /*000c*/ 	.word	0xfffffffe
	.align		4
        /*0010*/ 	.word	0x00000000
	.align		4
        /*0014*/ 	.word	0xfffffffd
	.align		4
        /*0018*/ 	.word	0x00000000
	.align		4
        /*001c*/ 	.word	0xfffffffc


//--------------------- .text._Z25deviceCalculatedDistancesPfS_S_ii --------------------------
	.section	.text._Z25deviceCalculatedDistancesPfS_S_ii,"ax",@progbits
	.align	128
        .global         _Z25deviceCalculatedDistancesPfS_S_ii
        .type           _Z25deviceCalculatedDistancesPfS_S_ii,@function
        .size           _Z25deviceCalculatedDistancesPfS_S_ii,(.L_x_30 - _Z25deviceCalculatedDistancesPfS_S_ii)
        .other          _Z25deviceCalculatedDistancesPfS_S_ii,@"STO_CUDA_ENTRY STV_DEFAULT"
_Z25deviceCalculatedDistancesPfS_S_ii:
.text._Z25deviceCalculatedDistancesPfS_S_ii:
[----:B------:R-:W-:Y:S01]  /*0000*/  LDC R1, c[0x0][0x37c] ;  /* 0x0000df00ff017b82 */ /* 0x000fe20000000800 */
[----:B------:R-:W0:Y:S07]  /*0010*/  LDCU UR9, c[0x0][0x364] ;  /* 0x00006c80ff0977ac */ /* 0x000e2e0008000800 */
[----:B------:R-:W1:Y:S01]  /*0020*/  LDC.64 R8, c[0x0][0x398] ;  /* 0x0000e600ff087b82 */ /* 0x000e620000000a00 */
[----:B------:R-:W2:Y:S01]  /*0030*/  S2R R11, SR_TID.X ;  /* 0x00000000000b7919 */ /* 0x000ea20000002100 */
[----:B------:R-:W3:Y:S01]  /*0040*/  LDCU UR5, c[0x0][0x374] ;  /* 0x00006e80ff0577ac */ /* 0x000ee20008000800 */
[----:B------:R-:W4:Y:S01]  /*0050*/  S2R R34, SR_TID.Y ;  /* 0x0000000000227919 */ /* 0x000f220000002200 */
[----:B------:R-:W5:Y:S04]  /*0060*/  LDCU UR8, c[0x0][0x360] ;  /* 0x00006c00ff0877ac */ /* 0x000f680008000800 */
[----:B------:R-:W-:Y:S08]  /*0070*/  S2UR UR4, SR_CTAID.X ;  /* 0x00000000000479c3 */ /* 0x000ff00000002500 */
[----:B------:R-:W3:Y:S01]  /*0080*/  S2UR UR7, SR_CTAID.Y ;  /* 0x00000000000779c3 */ /* 0x000ee20000002600 */
[----:B0-----:R-:W0:Y:S01]  /*0090*/  I2F.U32.RP R0, UR9 ;  /* 0x0000000900007d06 */ /* 0x001e220008209000 */
[----:B------:R-:W-:Y:S01]  /*00a0*/  ISETP.NE.U32.AND P2, PT, RZ, UR9, PT ;  /* 0x00000009ff007c0c */ /* 0x000fe2000bf45070 */
[----:B------:R-:W-:-:S05]  /*00b0*/  IMAD.U32 R10, RZ, RZ, UR9 ;  /* 0x00000009ff0a7e24 */ /* 0x000fca000f8e00ff */
[----:B------:R-:W2:Y:S01]  /*00c0*/  S2UR UR6, SR_CgaCtaId ;  /* 0x00000000000679c3 */ /* 0x000ea20000008800 */
[----:B0-----:R-:W0:Y:S01]  /*00d0*/  MUFU.RCP R0, R0 ;  /* 0x0000000000007308 */ /* 0x001e220000001000 */
[----:B---3--:R-:W-:-:S03]  /*00e0*/  UIMAD UR4, UR4, UR5, UR7 ;  /* 0x00000005040472a4 */ /* 0x008fc6000f8e0207 */
[----:B------:R-:W-:Y:S01]  /*00f0*/  UMOV UR5, 0x400 ;  /* 0x0000040000057882 */ /* 0x000fe20000000000 */
[----:B-----5:R-:W-:Y:S02]  /*0100*/  UIMAD UR4, UR4, UR8, URZ ;  /* 0x00000008040472a4 */ /* 0x020fe4000f8e02ff */
[----:B--2---:R-:W-:Y:S01]  /*0110*/  ULEA UR5, UR6, UR5, 0x18 ;  /* 0x0000000506057291 */ /* 0x004fe2000f8ec0ff */
[----:B0-----:R-:W-:-:S04]  /*0120*/  VIADD R2, R0, 0xffffffe ;  /* 0x0ffffffe00027836 */ /* 0x001fc80000000000 */
[----:B------:R0:W2:Y:S02]  /*0130*/  F2I.FTZ.U32.TRUNC.NTZ R3, R2 ;  /* 0x0000000200037305 */ /* 0x0000a4000021f000 */
[----:B0-----:R-:W-:Y:S02]  /*0140*/  IMAD.MOV.U32 R2, RZ, RZ, RZ ;  /* 0x000000ffff027224 */ /* 0x001fe400078e00ff */
[----:B--2---:R-:W-:-:S04]  /*0150*/  IMAD.MOV R5, RZ, RZ, -R3 ;  /* 0x000000ffff057224 */ /* 0x004fc800078e0a03 */
[----:B------:R-:W-:-:S04]  /*0160*/  IMAD R5, R5, UR9, RZ ;  /* 0x0000000905057c24 */ /* 0x000fc8000f8e02ff */
[----:B------:R-:W-:-:S04]  /*0170*/  IMAD.HI.U32 R4, R3, R5, R2 ;  /* 0x0000000503047227 */ /* 0x000fc800078e0002 */
[----:B-1----:R-:W-:Y:S02]  /*0180*/  IMAD R2, R9, R8, RZ ;  /* 0x0000000809027224 */ /* 0x002fe400078e02ff */
[----:B------:R-:W-:-:S04]  /*0190*/  IMAD.HI.U32 R4, R4, R9, RZ ;  /* 0x0000000904047227 */ /* 0x000fc800078e00ff */
[----:B------:R-:W-:-:S04]  /*01a0*/  IMAD.MOV R6, RZ, RZ, -R4 ;  /* 0x000000ffff067224 */ /* 0x000fc800078e0a04 */
[----:B------:R-:W-:-:S05]  /*01b0*/  IMAD R0, R6, UR9, R9 ;  /* 0x0000000906007c24 */ /* 0x000fca000f8e0209 */
[----:B------:R-:W-:-:S13]  /*01c0*/  ISETP.GE.U32.AND P0, PT, R0, UR9, PT ;  /* 0x0000000900007c0c */ /* 0x000fda000bf06070 */
[----:B------:R-:W-:Y:S02]  /*01d0*/  @P0 VIADD R0, R0, -UR9 ;  /* 0x8000000900000c36 */ /* 0x000fe40008000000 */
[----:B------:R-:W-:-:S03]  /*01e0*/  @P0 VIADD R4, R4, 0x1 ;  /* 0x0000000104040836 */ /* 0x000fc60000000000 */
[----:B------:R-:W-:Y:S01]  /*01f0*/  ISETP.GE.U32.AND P1, PT, R0, UR9, PT ;  /* 0x0000000900007c0c */ /* 0x000fe2000bf26070 */
[C---:B------:R-:W-:Y:S02]  /*0200*/  VIADD R0, R11.reuse, UR4 ;  /* 0x000000040b007c36 */ /* 0x040fe40008000000 */
[----:B----4-:R-:W-:Y:S02]  /*0210*/  IMAD R11, R11, UR9, R34 ;  /* 0x000000090b0b7c24 */ /* 0x010fe4000f8e0222 */
[----:B------:R-:W-:-:S08]  /*0220*/  IMAD R35, R0, R9, RZ ;  /* 0x0000000900237224 */ /* 0x000fd000078e02ff */
[----:B------:R-:W-:Y:S02]  /*0230*/  @P1 IADD3 R4, PT, PT, R4, 0x1, RZ ;  /* 0x0000000104041810 */ /* 0x000fe40007ffe0ff */
[----:B------:R-:W-:Y:S02]  /*0240*/  @!P2 LOP3.LUT R4, RZ, UR9, RZ, 0x33, !PT ;  /* 0x00000009ff04ac12 */ /* 0x000fe4000f8e33ff */
[----:B------:R-:W-:-:S03]  /*0250*/  ISETP.GE.AND P1, PT, R35, R2, PT ;  /* 0x000000022300720c */ /* 0x000fc60003f26270 */
[----:B------:R-:W-:Y:S02]  /*0260*/  IMAD.MOV R6, RZ, RZ, -R4 ;  /* 0x000000ffff067224 */ /* 0x000fe400078e0a04 */
[----:B------:R-:W-:Y:S02]  /*0270*/  VIADD R8, R4, 0x1 ;  /* 0x0000000104087836 */ /* 0x000fe40000000000 */
[----:B------:R-:W-:Y:S01]  /*0280*/  IMAD R0, R6, UR9, R9 ;  /* 0x0000000906007c24 */ /* 0x000fe2000f8e0209 */
[----:B------:R-:W-:-:S04]  /*0290*/  LEA R9, R11, UR5, 0x2 ;  /* 0x000000050b097c11 */ /* 0x000fc8000f8e10ff */
[----:B------:R-:W-:Y:S01]  /*02a0*/  ISETP.NE.AND P0, PT, R0, RZ, PT ;  /* 0x000000ff0000720c */ /* 0x000fe20003f05270 */
[----:B------:R0:W-:Y:S01]  /*02b0*/  STS [R9], RZ ;  /* 0x000000ff09007388 */ /* 0x0001e20000000800 */
[----:B------:R-:W-:Y:S11]  /*02c0*/  @P1 EXIT ;  /* 0x000000000000194d */ /* 0x000ff60003800000 */
[----:B------:R-:W-:Y:S01]  /*02d0*/  @!P0 IMAD.MOV R8, RZ, RZ, R4 ;  /* 0x000000ffff088224 */ /* 0x000fe200078e0204 */
[----:B------:R-:W1:Y:S04]  /*02e0*/  LDCU.64 UR6, c[0x0][0x358] ;  /* 0x00006b00ff0677ac */ /* 0x000e680008000a00 */
[----:B------:R-:W-:-:S13]  /*02f0*/  ISETP.GE.AND P0, PT, R8, 0x1, PT ;  /* 0x000000010800780c */ /* 0x000fda0003f06270 */
[----:B------:R-:W-:Y:S05]  /*0300*/  @!P0 BRA `(.L_x_0) ;  /* 0x00000008004c8947 */ /* 0x000fea0003800000 */
[----:B------:R-:W-:Y:S01]  /*0310*/  ISETP.NE.AND P0, PT, R8, 0x1, PT ;  /* 0x000000010800780c */ /* 0x000fe20003f05270 */
[----:B------:R-:W-:Y:S01]  /*0320*/  IMAD.MOV.U32 R7, RZ, RZ, RZ ;  /* 0x000000ffff077224 */ /* 0x000fe200078e00ff */
[----:B------:R-:W-:-:S11]  /*0330*/  CS2R R4, SRZ ;  /* 0x0000000000047805 */ /* 0x000fd6000001ff00 */
[----:B------:R-:W-:Y:S05]  /*0340*/  @!P0 BRA `(.L_x_1) ;  /* 0x0000000400808947 */ /* 0x000fea0003800000 */
[----:B------:R-:W2:Y:S01]  /*0350*/  LDC.64 R14, c[0x0][0x388] ;  /* 0x0000e200ff0e7b82 */ /* 0x000ea20000000a00 */
[----:B------:R-:W-:Y:S01]  /*0360*/  LOP3.LUT R7, R8, 0x7ffffffe, RZ, 0xc0, !PT ;  /* 0x7ffffffe08077812 */ /* 0x000fe200078ec0ff */
[C-C-:B------:R-:W-:Y:S01]  /*0370*/  IMAD.IADD R5, R35.reuse, 0x1, R34.reuse ;  /* 0x0000000123057824 */ /* 0x140fe200078e0222 */
[----:B------:R-:W-:Y:S01]  /*0380*/  IADD3 R6, PT, PT, R10, R34, RZ ;  /* 0x000000220a067210 */ /* 0x000fe20007ffe0ff */
[----:B------:R-:W-:Y:S01]  /*0390*/  IMAD.MOV.U32 R4, RZ, RZ, RZ ;  /* 0x000000ffff047224 */ /* 0x000fe200078e00ff */
[----:B------:R-:W3:Y:S01]  /*03a0*/  LDCU UR5, c[0x0][0x39c] ;  /* 0x00007380ff0577ac */ /* 0x000ee20008000800 */
[----:B------:R-:W-:Y:S02]  /*03b0*/  IMAD.MOV.U32 R3, RZ, RZ, R34 ;  /* 0x000000ffff037224 */ /* 0x000fe400078e0022 */
[----:B------:R-:W4:Y:S01]  /*03c0*/  LDC.64 R12, c[0x0][0x390] ;  /* 0x0000e400ff0c7b82 */ /* 0x000f220000000a00 */
[----:B------:R-:W-:Y:S02]  /*03d0*/  IMAD.IADD R2, R35, 0x1, R6 ;  /* 0x0000000123027824 */ /* 0x000fe400078e0206 */
[----:B------:R-:W-:-:S07]  /*03e0*/  IMAD.MOV R0, RZ, RZ, -R7 ;  /* 0x000000ffff007224 */ /* 0x000fce00078e0a07 */
.L_x_13:
[----:B---3--:R-:W-:Y:S01]  /*03f0*/  ISETP.GE.AND P0, PT, R3, UR5, PT ;  /* 0x0000000503007c0c */ /* 0x008fe2000bf06270 */
[----:B------:R-:W-:-:S12]  /*0400*/  BSSY.RECONVERGENT B0, `(.L_x_2) ;  /* 0x0000024000007945 */ /* 0x000fd80003800200 */
[----:B-1----:R-:W-:Y:S05]  /*0410*/  @P0 BRA `(.L_x_3) ;  /* 0x0000000000880947 */ /* 0x002fea0003800000 */
[----:B--2---:R-:W-:-:S04]  /*0420*/  IMAD.WIDE R16, R5, 0x4, R14 ;  /* 0x0000000405107825 */ /* 0x004fc800078e020e */
[----:B----4-:R-:W-:Y:S02]  /*0430*/  IMAD.WIDE R18, R3, 0x4, R12 ;  /* 0x0000000403127825 */ /* 0x010fe400078e020c */
[----:B-1----:R-:W2:Y:S04]  /*0440*/  LDG.E R16, desc[UR6][R16.64] ;  /* 0x0000000610107981 */ /* 0x002ea8000c1e1900 */
[----:B------:R-:W2:Y:S01]  /*0450*/  LDG.E R19, desc[UR6][R18.64] ;  /* 0x0000000612137981 */ /* 0x000ea2000c1e1900 */
[----:B------:R-:W-:Y:S01]  /*0460*/  BSSY.RECONVERGENT B1, `(.L_x_4) ;  /* 0x0000007000017945 */ /* 0x000fe20003800200 */
[----:B--2---:R-:W-:-:S04]  /*0470*/  FADD R38, R16, -R19 ;  /* 0x8000001310267221 */ /* 0x004fc80000000000 */
[----:B------:R-:W1:Y:S02]  /*0480*/  F2F.F64.F32 R32, R38 ;  /* 0x0000002600207310 */ /* 0x000e640000201800 */
[----:B-1----:R-:W-:-:S10]  /*0490*/  DADD R36, -RZ, |R32| ;  /* 0x00000000ff247229 */ /* 0x002fd40000000520 */
[----:B------:R-:W-:Y:S01]  /*04a0*/  IMAD.MOV.U32 R22, RZ, RZ, R36 ;  /* 0x000000ffff167224 */ /* 0x000fe200078e0024 */
[----:B------:R-:W-:-:S07]  /*04b0*/  MOV R36, 0x4d0 ;  /* 0x000004d000247802 */ /* 0x000fce0000000f00 */
[----:B0-----:R-:W-:Y:S05]  /*04c0*/  CALL.REL.NOINC `($_Z25deviceCalculatedDistancesPfS_S_ii$__internal_accurate_pow) ;  /* 0x0000000c00387944 */ /* 0x001fea0003c00000 */
[----:B------:R-:W-:Y:S05]  /*04d0*/  BSYNC.RECONVERGENT B1 ;  /* 0x0000000000017941 */ /* 0x000fea0003800200 */
.L_x_4:
[----:B------:R-:W-:Y:S01]  /*04e0*/  DADD R18, R32, 2 ;  /* 0x4000000020127429 */ /* 0x000fe20000000000 */
[C---:B------:R-:W-:Y:S01]  /*04f0*/  FSETP.NEU.AND P1, PT, R38.reuse, RZ, PT ;  /* 0x000000ff2600720b */ /* 0x040fe20003f2d000 */
[----:B------:R-:W-:Y:S01]  /*0500*/  BSSY.RECONVERGENT B1, `(.L_x_5) ;  /* 0x000000e000017945 */ /* 0x000fe20003800200 */
[----:B------:R-:W-:Y:S02]  /*0510*/  FSETP.NEU.AND P0, PT, R38, 1, PT ;  /* 0x3f8000002600780b */ /* 0x000fe40003f0d000 */
[----:B------:R-:W-:-:S05]  /*0520*/  FSEL R16, R16, RZ, P1 ;  /* 0x000000ff10107208 */ /* 0x000fca0000800000 */
[----:B------:R-:W-:Y:S02]  /*0530*/  LOP3.LUT R17, R19, 0x7ff00000, RZ, 0xc0, !PT ;  /* 0x7ff0000013117812 */ /* 0x000fe400078ec0ff */
[----:B------:R0:W1:Y:S02]  /*0540*/  F2F.F64.F32 R18, R4 ;  /* 0x0000000400127310 */ /* 0x0000640000201800 */
[----:B------:R-:W-:Y:S02]  /*0550*/  ISETP.NE.AND P2, PT, R17, 0x7ff00000, PT ;  /* 0x7ff000001100780c */ /* 0x000fe40003f45270 */
[----:B------:R-:W-:-:S11]  /*0560*/  FSEL R17, R22, RZ, P1 ;  /* 0x000000ff16117208 */ /* 0x000fd60000800000 */
[----:B01----:R-:W-:Y:S05]  /*0570*/  @P2 BRA `(.L_x_6) ;  /* 0x0000000000182947 */ /* 0x003fea0003800000 */
[----:B------:R-:W-:-:S13]  /*0580*/  FSETP.NAN.AND P1, PT, R38, R38, PT ;  /* 0x000000262600720b */ /* 0x000fda0003f28000 */
[----:B------:R-:W-:Y:S01]  /*0590*/  @P1 DADD R16, R32, 2 ;  /* 0x4000000020101429 */ /* 0x000fe20000000000 */
[----:B------:R-:W-:Y:S10]  /*05a0*/  @P1 BRA `(.L_x_6) ;  /* 0x00000000000c1947 */ /* 0x000ff40003800000 */
[----:B------:R-:W-:-:S14]  /*05b0*/  DSETP.NEU.AND P1, PT, |R32|, +INF , PT ;  /* 0x7ff000002000742a */ /* 0x000fdc0003f2d200 */
[----:B------:R-:W-:Y:S01]  /*05c0*/  @!P1 MOV R16, 0x0 ;  /* 0x0000000000109802 */ /* 0x000fe20000000f00 */
[----:B------:R-:W-:-:S07]  /*05d0*/  @!P1 IMAD.MOV.U32 R17, RZ, RZ, 0x7ff00000 ;  /* 0x7ff00000ff119424 */ /* 0x000fce00078e00ff */
.L_x_6:
[----:B------:R-:W-:Y:S05]  /*05e0*/  BSYNC.RECONVERGENT B1 ;  /* 0x0000000000017941 */ /* 0x000fea0003800200 */
.L_x_5:
[----:B------:R-:W-:Y:S02]  /*05f0*/  FSEL R16, R16, RZ, P0 ;  /* 0x000000ff10107208 */ /* 0x000fe40000000000 */
[----:B------:R-:W-:-:S06]  /*0600*/  FSEL R17, R17, 1.875, P0 ;  /* 0x3ff0000011117808 */ /* 0x000fcc0000000000 */
[----:B------:R-:W-:-:S06]  /*0610*/  DADD R18, R18, R16 ;  /* 0x0000000012127229 */ /* 0x000fcc0000000010 */
[----:B------:R-:W0:Y:S02]  /*0620*/  F2F.F32.F64 R4, R18 ;  /* 0x0000001200047310 */ /* 0x000e240000301000 */
[----:B0-----:R3:W-:Y:S03]  /*0630*/  STS [R9], R4 ;  /* 0x0000000409007388 */ /* 0x0017e60000000800 */
.L_x_3:
[----:B-1----:R-:W-:Y:S05]  /*0640*/  BSYNC.RECONVERGENT B0 ;  /* 0x0000000000007941 */ /* 0x002fea0003800200 */
.L_x_2:
[----:B------:R-:W-:Y:S01]  /*0650*/  ISETP.GE.AND P0, PT, R6, UR5, PT ;  /* 0x0000000506007c0c */ /* 0x000fe2000bf06270 */
[----:B------:R-:W-:-:S12]  /*0660*/  BSSY.RECONVERGENT B0, `(.L_x_7) ;  /* 0x0000026000007945 */ /* 0x000fd80003800200 */
[----:B------:R-:W-:Y:S05]  /*0670*/  @P0 BRA `(.L_x_8) ;  /* 0x0000000000900947 */ /* 0x000fea0003800000 */
[----:B--2---:R-:W-:-:S04]  /*0680*/  IMAD.WIDE R16, R2, 0x4, R14 ;  /* 0x0000000402107825 */ /* 0x004fc800078e020e */
[----:B----4-:R-:W-:Y:S02]  /*0690*/  IMAD.WIDE R18, R6, 0x4, R12 ;  /* 0x0000000406127825 */ /* 0x010fe400078e020c */
[----:B------:R-:W2:Y:S04]  /*06a0*/  LDG.E R16, desc[UR6][R16.64] ;  /* 0x0000000610107981 */ /* 0x000ea8000c1e1900 */
[----:B------:R-:W2:Y:S01]  /*06b0*/  LDG.E R19, desc[UR6][R18.64] ;  /* 0x0000000612137981 */ /* 0x000ea2000c1e1900 */
[----:B------:R-:W-:Y:S01]  /*06c0*/  BSSY.RECONVERGENT B1, `(.L_x_9) ;  /* 0x0000007000017945 */ /* 0x000fe20003800200 */
[----:B--2---:R-:W-:-:S04]  /*06d0*/  FADD R38, R16, -R19 ;  /* 0x8000001310267221 */ /* 0x004fc80000000000 */
[----:B------:R-:W1:Y:S02]  /*06e0*/  F2F.F64.F32 R32, R38 ;  /* 0x0000002600207310 */ /* 0x000e640000201800 */
[----:B-1----:R-:W-:-:S10]  /*06f0*/  DADD R36, -RZ, |R32| ;  /* 0x00000000ff247229 */ /* 0x002fd40000000520 */
[----:B------:R-:W-:Y:S01]  /*0700*/  IMAD.MOV.U32 R22, RZ, RZ, R36 ;  /* 0x000000ffff167224 */ /* 0x000fe200078e0024 */
[----:B------:R-:W-:-:S07]  /*0710*/  MOV R36, 0x730 ;  /* 0x0000073000247802 */ /* 0x000fce0000000f00 */
[----:B0--3--:R-:W-:Y:S05]  /*0720*/  CALL.REL.NOINC `($_Z25deviceCalculatedDistancesPfS_S_ii$__internal_accurate_pow) ;  /* 0x0000000800a07944 */ /* 0x009fea0003c00000 */
[----:B------:R-:W-:Y:S05]  /*0730*/  BSYNC.RECONVERGENT B1 ;  /* 0x0000000000017941 */ /* 0x000fea0003800200 */
.L_x_9:
[----:B------:R-:W-:Y:S01]  /*0740*/  DADD R18, R32, 2 ;  /* 0x4000000020127429 */ /* 0x000fe20000000000 */
[----:B------:R-:W-:Y:S01]  /*0750*/  FSETP.NEU.AND P0, PT, R38, RZ, PT ;  /* 0x000000ff2600720b */ /* 0x000fe20003f0d000 */
[----:B------:R-:W-:Y:S03]  /*0760*/  BSSY.RECONVERGENT B1, `(.L_x_10) ;  /* 0x000000e000017945 */ /* 0x000fe60003800200 */
[----:B------:R-:W-:Y:S02]  /*0770*/  FSEL R16, R16, RZ, P0 ;  /* 0x000000ff10107208 */ /* 0x000fe40000000000 */
[----:B------:R-:W-:-:S03]  /*0780*/  FSEL R17, R22, RZ, P0 ;  /* 0x000000ff16117208 */ /* 0x000fc60000000000 */
[----:B------:R-:W-:-:S04]  /*0790*/  LOP3.LUT R18, R19, 0x7ff00000, RZ, 0xc0, !PT ;  /* 0x7ff0000013127812 */ /* 0x000fc800078ec0ff */
[----:B------:R-:W-:-:S13]  /*07a0*/  ISETP.NE.AND P1, PT, R18, 0x7ff00000, PT ;  /* 0x7ff000001200780c */ /* 0x000fda0003f25270 */
[----:B------:R-:W-:Y:S05]  /*07b0*/  @P1 BRA `(.L_x_11) ;  /* 0x0000000000201947 */ /* 0x000fea0003800000 */
[----:B------:R-:W-:-:S13]  /*07c0*/  FSETP.NAN.AND P0, PT, R38, R38, PT ;  /* 0x000000262600720b */ /* 0x000fda0003f08000 */
[----:B------:R-:W-:Y:S05]  /*07d0*/  @P0 BRA `(.L_x_12) ;  /* 0x0000000000140947 */ /* 0x000fea0003800000 */
[----:B------:R-:W-:-:S14]  /*07e0*/  DSETP.NEU.AND P0, PT, |R32|, +INF , PT ;  /* 0x7ff000002000742a */ /* 0x000fdc0003f0d200 */
[----:B------:R-:W-:Y:S05]  /*07f0*/  @P0 BRA `(.L_x_11) ;  /* 0x0000000000100947 */ /* 0x000fea0003800000 */
[----:B------:R-:W-:Y:S02]  /*0800*/  IMAD.MOV.U32 R16, RZ, RZ, 0x0 ;  /* 0x00000000ff107424 */ /* 0x000fe400078e00ff */
[----:B------:R-:W-:Y:S01]  /*0810*/  IMAD.MOV.U32 R17, RZ, RZ, 0x7ff00000 ;  /* 0x7ff00000ff117424 */ /* 0x000fe200078e00ff */
[----:B------:R-:W-:Y:S06]  /*0820*/  BRA `(.L_x_11) ;  /* 0x0000000000047947 */ /* 0x000fec0003800000 */
.L_x_12:
[----:B------:R-:W-:-:S11]  /*0830*/  DADD R16, R32, 2 ;  /* 0x4000000020107429 */ /* 0x000fd60000000000 */
.L_x_11:
[----:B------:R-:W-:Y:S05]  /*0840*/  BSYNC.RECONVERGENT B1 ;  /* 0x0000000000017941 */ /* 0x000fea0003800200 */
.L_x_10:
[----:B------:R-:W0:Y:S01]  /*0850*/  F2F.F64.F32 R18, R4 ;  /* 0x0000000400127310 */ /* 0x000e220000201800 */
[----:B------:R-:W-:-:S04]  /*0860*/  FSETP.NEU.AND P0, PT, R38, 1, PT ;  /* 0x3f8000002600780b */ /* 0x000fc80003f0d000 */
[----:B------:R-:W-:Y:S02]  /*0870*/  FSEL R16, R16, RZ, P0 ;  /* 0x000000ff10107208 */ /* 0x000fe40000000000 */
[----:B------:R-:W-:-:S06]  /*0880*/  FSEL R17, R17, 1.875, P0 ;  /* 0x3ff0000011117808 */ /* 0x000fcc0000000000 */
[----:B0-----:R-:W-:-:S06]  /*0890*/  DADD R16, R18, R16 ;  /* 0x0000000012107229 */ /* 0x001fcc0000000010 */
[----:B------:R-:W0:Y:S02]  /*08a0*/  F2F.F32.F64 R4, R16 ;  /* 0x0000001000047310 */ /* 0x000e240000301000 */
[----:B0-----:R1:W-:Y:S03]  /*08b0*/  STS [R9], R4 ;  /* 0x0000000409007388 */ /* 0x0013e60000000800 */
.L_x_8:
[----:B------:R-:W-:Y:S05]  /*08c0*/  BSYNC.RECONVERGENT B0 ;  /* 0x0000000000007941 */ /* 0x000fea0003800200 */
.L_x_7:
[----:B------:R-:W-:Y:S01]  /*08d0*/  VIADD R0, R0, 0x2 ;  /* 0x0000000200007836 */ /* 0x000fe20000000000 */
[C---:B------:R-:W-:Y:S01]  /*08e0*/  LEA R6, R10.reuse, R6, 0x1 ;  /* 0x000000060a067211 */ /* 0x040fe200078e08ff */
[C---:B------:R-:W-:Y:S02]  /*08f0*/  IMAD R2, R10.reuse, 0x2, R2 ;  /* 0x000000020a027824 */ /* 0x040fe400078e0202 */
[----:B------:R-:W-:Y:S01]  /*0900*/  IMAD R5, R10, 0x2, R5 ;  /* 0x000000020a057824 */ /* 0x000fe200078e0205 */
[----:B------:R-:W-:Y:S01]  /*0910*/  ISETP.NE.AND P0, PT, R0, RZ, PT ;  /* 0x000000ff0000720c */ /* 0x000fe20003f05270 */
[----:B------:R-:W-:-:S12]  /*0920*/  IMAD R3, R10, 0x2, R3 ;  /* 0x000000020a037824 */ /* 0x000fd800078e0203 */
[----:B------:R-:W-:Y:S05]  /*0930*/  @P0 BRA `(.L_x_13) ;  /* 0xfffffff800ac0947 */ /* 0x000fea000383ffff */
[----:B-1-3--:R-:W3:Y:S02]  /*0940*/  F2F.F64.F32 R4, R4 ;  /* 0x0000000400047310 */ /* 0x00aee40000201800 */
.L_x_1:
[----:B------:R-:W-:-:S04]  /*0950*/  LOP3.LUT R8, R8, 0x1, RZ, 0xc0, !PT ;  /* 0x0000000108087812 */ /* 0x000fc800078ec0ff */
[----:B------:R-:W-:-:S13]  /*0960*/  ISETP.NE.U32.AND P0, PT, R8, 0x1, PT ;  /* 0x000000010800780c */ /* 0x000fda0003f05070 */
[----:B------:R-:W-:Y:S05]  /*0970*/  @P0 BRA `(.L_x_0) ;  /* 0x0000000000b00947 */ /* 0x000fea0003800000 */
[----:B------:R-:W5:Y:S01]  /*0980*/  LDCU UR5, c[0x0][0x39c] ;  /* 0x00007380ff0577ac */ /* 0x000f620008000800 */
[----:B------:R-:W-:Y:S01]  /*0990*/  IMAD R0, R10, R7, R34 ;  /* 0x000000070a007224 */ /* 0x000fe200078e0222 */
[----:B------:R-:W-:Y:S04]  /*09a0*/  BSSY.RECONVERGENT B0, `(.L_x_0) ;  /* 0x0000029000007945 */ /* 0x000fe80003800200 */
[----:B-----5:R-:W-:-:S13]  /*09b0*/  ISETP.GE.AND P0, PT, R0, UR5, PT ;  /* 0x0000000500007c0c */ /* 0x020fda000bf06270 */
[----:B------:R-:W-:Y:S05]  /*09c0*/  @P0 BRA `(.L_x_14) ;  /* 0x0000000000980947 */ /* 0x000fea0003800000 */
[----:B----4-:R-:W4:Y:S01]  /*09d0*/  LDC.64 R12, c[0x0][0x390] ;  /* 0x0000e400ff0c7b82 */ /* 0x010f220000000a00 */
[----:B------:R-:W-:-:S07]  /*09e0*/  IMAD.IADD R35, R35, 0x1, R0 ;  /* 0x0000000123237824 */ /* 0x000fce00078e0200 */
[----:B------:R-:W5:Y:S01]  /*09f0*/  LDC.64 R6, c[0x0][0x388] ;  /* 0x0000e200ff067b82 */ /* 0x000f620000000a00 */
[----:B----4-:R-:W-:-:S06]  /*0a00*/  IMAD.WIDE R12, R0, 0x4, R12 ;  /* 0x00000004000c7825 */ /* 0x010fcc00078e020c */
[----:B-1----:R-:W4:Y:S01]  /*0a10*/  LDG.E R13, desc[UR6][R12.64] ;  /* 0x000000060c0d7981 */ /* 0x002f22000c1e1900 */
[----:B-----5:R-:W-:-:S05]  /*0a20*/  IMAD.WIDE R6, R35, 0x4, R6 ;  /* 0x0000000423067825 */ /* 0x020fca00078e0206 */
[----:B------:R-:W4:Y:S01]  /*0a30*/  LDG.E R0, desc[UR6][R6.64] ;  /* 0x0000000606007981 */ /* 0x000f22000c1e1900 */
[----:B------:R-:W-:Y:S01]  /*0a40*/  BSSY.RECONVERGENT B1, `(.L_x_15) ;  /* 0x0000007000017945 */ /* 0x000fe20003800200 */
[----:B----4-:R-:W-:-:S04]  /*0a50*/  FADD R0, R0, -R13 ;  /* 0x8000000d00007221 */ /* 0x010fc80000000000 */
[----:B------:R-:W1:Y:S02]  /*0a60*/  F2F.F64.F32 R2, R0 ;  /* 0x0000000000027310 */ /* 0x000e640000201800 */
[----:B-1----:R-:W-:-:S10]  /*0a70*/  DADD R36, -RZ, |R2| ;  /* 0x00000000ff247229 */ /* 0x002fd40000000502 */
[----:B------:R-:W-:Y:S01]  /*0a80*/  IMAD.MOV.U32 R22, RZ, RZ, R36 ;  /* 0x000000ffff167224 */ /* 0x000fe200078e0024 */
[----:B------:R-:W-:-:S07]  /*0a90*/  MOV R36, 0xab0 ;  /* 0x00000ab000247802 */ /* 0x000fce0000000f00 */
[----:B0-23--:R-:W-:Y:S05]  /*0aa0*/  CALL.REL.NOINC `($_Z25deviceCalculatedDistancesPfS_S_ii$__internal_accurate_pow) ;  /* 0x0000000400c07944 */ /* 0x00dfea0003c00000 */
[----:B------:R-:W-:Y:S05]  /*0ab0*/  BSYNC.RECONVERGENT B1 ;  /* 0x0000000000017941 */ /* 0x000fea0003800200 */
.L_x_15:
        /* <DEDUP_REMOVED lines=12> */
[----:B------:R-:W-:Y:S01]  /*0b80*/  MOV R16, 0x0 ;  /* 0x0000000000107802 */ /* 0x000fe20000000f00 */
[----:B------:R-:W-:Y:S01]  /*0b90*/  IMAD.MOV.U32 R17, RZ, RZ, 0x7ff00000 ;  /* 0x7ff00000ff117424 */ /* 0x000fe200078e00ff */
[----:B------:R-:W-:Y:S06]  /*0ba0*/  BRA `(.L_x_17) ;  /* 0x0000000000047947 */ /* 0x000fec0003800000 */
.L_x_18:
[----:B------:R-:W-:-:S11]  /*0bb0*/  DADD R16, R2, 2 ;  /* 0x4000000002107429 */ /* 0x000fd60000000000 */
.L_x_17:
[----:B------:R-:W-:Y:S05]  /*0bc0*/  BSYNC.RECONVERGENT B1 ;  /* 0x0000000000017941 */ /* 0x000fea0003800200 */
.L_x_16:
[----:B------:R-:W-:-:S04]  /*0bd0*/  FSETP.NEU.AND P0, PT, R0, 1, PT ;  /* 0x3f8000000000780b */ /* 0x000fc80003f0d000 */
[----:B------:R-:W-:Y:S02]  /*0be0*/  FSEL R2, R16, RZ, P0 ;  /* 0x000000ff10027208 */ /* 0x000fe40000000000 */
[----:B------:R-:W-:-:S06]  /*0bf0*/  FSEL R3, R17, 1.875, P0 ;  /* 0x3ff0000011037808 */ /* 0x000fcc0000000000 */
[----:B------:R-:W-:-:S10]  /*0c00*/  DADD R4, R4, R2 ;  /* 0x0000000004047229 */ /* 0x000fd40000000002 */
[----:B------:R-:W0:Y:S02]  /*0c10*/  F2F.F32.F64 R4, R4 ;  /* 0x0000000400047310 */ /* 0x000e240000301000 */
[----:B0-----:R0:W-:Y:S02]  /*0c20*/  STS [R9], R4 ;  /* 0x0000000409007388 */ /* 0x0011e40000000800 */
.L_x_14:
[----:B-1----:R-:W-:Y:S05]  /*0c30*/  BSYNC.RECONVERGENT B0 ;  /* 0x0000000000007941 */ /* 0x002fea0003800200 */
.L_x_0:
[----:B------:R-:W-:Y:S01]  /*0c40*/  BAR.SYNC.DEFER_BLOCKING 0x0 ;  /* 0x0000000000007b1d */ /* 0x000fe20000010000 */
[----:B------:R-:W-:Y:S02]  /*0c50*/  ISETP.GE.U32.AND P1, PT, R10, 0x2, PT ;  /* 0x000000020a00780c */ /* 0x000fe40003f26070 */
[----:B------:R-:W-:-:S11]  /*0c60*/  LOP3.LUT P0, RZ, R11, 0x7, RZ, 0xc0, !PT ;  /* 0x000000070bff7812 */ /* 0x000fd6000780c0ff */
[----:B------:R-:W-:Y:S05]  /*0c70*/  @!P1 BRA `(.L_x_19) ;  /* 0x00000000002c9947 */ /* 0x000fea0003800000 */
.L_x_20:
[----:B0--3--:R-:W-:-:S04]  /*0c80*/  SHF.R.U32.HI R4, RZ, 0x1, R10 ;  /* 0x00000001ff047819 */ /* 0x009fc8000001160a */
[----:B------:R-:W-:-:S13]  /*0c90*/  ISETP.GE.U32.AND P1, PT, R34, R4, PT ;  /* 0x000000042200720c */ /* 0x000fda0003f26070 */
[----:B------:R-:W-:Y:S01]  /*0ca0*/  @!P1 IMAD R0, R4, 0x4, R9 ;  /* 0x0000000404009824 */ /* 0x000fe200078e0209 */
[----:B------:R-:W-:Y:S05]  /*0cb0*/  @!P1 LDS R3, [R9] ;  /* 0x0000000009039984 */ /* 0x000fea0000000800 */
[----:B------:R-:W0:Y:S02]  /*0cc0*/  @!P1 LDS R0, [R0] ;  /* 0x0000000000009984 */ /* 0x000e240000000800 */
[----:B0-----:R-:W-:-:S05]  /*0cd0*/  @!P1 FADD R2, R0, R3 ;  /* 0x0000000300029221 */ /* 0x001fca0000000000 */
[----:B------:R0:W-:Y:S01]  /*0ce0*/  @!P1 STS [R9], R2 ;  /* 0x0000000209009388 */ /* 0x0001e20000000800 */
[----:B------:R-:W-:Y:S01]  /*0cf0*/  BAR.SYNC.DEFER_BLOCKING 0x0 ;  /* 0x0000000000007b1d */ /* 0x000fe20000010000 */
[----:B------:R-:W-:Y:S01]  /*0d00*/  ISETP.GT.U32.AND P1, PT, R10, 0x3, PT ;  /* 0x000000030a00780c */ /* 0x000fe20003f24070 */
[----:B------:R-:W-:-:S12]  /*0d10*/  IMAD.MOV.U32 R10, RZ, RZ, R4 ;  /* 0x000000ffff0a7224 */ /* 0x000fd800078e0004 */
[----:B0-----:R-:W-:Y:S05]  /*0d20*/  @P1 BRA `(.L_x_20) ;  /* 0xfffffffc00d41947 */ /* 0x001fea000383ffff */
.L_x_19:
[----:B-1----:R-:W-:Y:S05]  /*0d30*/  @P0 EXIT ;  /* 0x000000000000094d */ /* 0x002fea0003800000 */
[----:B------:R-:W1:Y:S01]  /*0d40*/  LDS R2, [R9] ;  /* 0x0000000009027984 */ /* 0x000e620000000800 */
[----:B----4-:R-:W-:Y:S01]  /*0d50*/  IMAD.MOV.U32 R12, RZ, RZ, 0x0 ;  /* 0x00000000ff0c7424 */ /* 0x010fe200078e00ff */
[----:B------:R-:W-:Y:S01]  /*0d60*/  MOV R13, 0x3fd80000 ;  /* 0x3fd80000000d7802 */ /* 0x000fe20000000f00 */
[----:B------:R-:W-:Y:S01]  /*0d70*/  BSSY.RECONVERGENT B0, `(.L_x_21) ;  /* 0x0000012000007945 */ /* 0x000fe20003800200 */
[----:B-1----:R-:W3:Y:S08]  /*0d80*/  F2F.F64.F32 R2, R2 ;  /* 0x0000000200027310 */ /* 0x002ef00000201800 */
[----:B---3--:R-:W1:Y:S01]  /*0d90*/  MUFU.RSQ64H R5, R3 ;  /* 0x0000000300057308 */ /* 0x008e620000001c00 */
[----:B0-----:R-:W-:-:S05]  /*0da0*/  VIADD R4, R3, 0xfcb00000 ;  /* 0xfcb0000003047836 */ /* 0x001fca0000000000 */
[----:B------:R-:W-:Y:S01]  /*0db0*/  ISETP.GE.U32.AND P0, PT, R4, 0x7ca00000, PT ;  /* 0x7ca000000400780c */ /* 0x000fe20003f06070 */
[----:B-1----:R-:W-:-:S08]  /*0dc0*/  DMUL R6, R4, R4 ;  /* 0x0000000404067228 */ /* 0x002fd00000000000 */
[----:B------:R-:W-:-:S08]  /*0dd0*/  DFMA R6, R2, -R6, 1 ;  /* 0x3ff000000206742b */ /* 0x000fd00000000806 */
[----:B------:R-:W-:Y:S02]  /*0de0*/  DFMA R12, R6, R12, 0.5 ;  /* 0x3fe00000060c742b */ /* 0x000fe4000000000c */
[----:B------:R-:W-:-:S08]  /*0df0*/  DMUL R6, R4, R6 ;  /* 0x0000000604067228 */ /* 0x000fd00000000000 */
[----:B------:R-:W-:-:S08]  /*0e00*/  DFMA R6, R12, R6, R4 ;  /* 0x000000060c06722b */ /* 0x000fd00000000004 */
[----:B------:R-:W-:Y:S02]  /*0e10*/  DMUL R12, R2, R6 ;  /* 0x00000006020c7228 */ /* 0x000fe40000000000 */
[----:B------:R-:W-:Y:S02]  /*0e20*/  VIADD R17, R7, 0xfff00000 ;  /* 0xfff0000007117836 */ /* 0x000fe40000000000 */
[----:B------:R-:W-:-:S04]  /*0e30*/  IMAD.MOV.U32 R16, RZ, RZ, R6 ;  /* 0x000000ffff107224 */ /* 0x000fc800078e0006 */
[----:B------:R-:W-:-:S08]  /*0e40*/  DFMA R8, R12, -R12, R2 ;  /* 0x8000000c0c08722b */ /* 0x000fd00000000002 */
[----:B--2---:R-:W-:Y:S01]  /*0e50*/  DFMA R14, R8, R16, R12 ;  /* 0x00000010080e722b */ /* 0x004fe2000000000c */
[----:B------:R-:W-:Y:S10]  /*0e60*/  @!P0 BRA `(.L_x_22) ;  /* 0x0000000000088947 */ /* 0x000ff40003800000 */
[----:B------:R-:W-:-:S07]  /*0e70*/  MOV R0, 0xe90 ;  /* 0x00000e9000007802 */ /* 0x000fce0000000f00 */
[----:B------:R-:W-:Y:S05]  /*0e80*/  CALL.REL.NOINC `($__internal_0_$__cuda_sm20_dsqrt_rn_f64_mediumpath_v1) ;  /* 0x00000000001c7944 */ /* 0x000fea0003c00000 */
.L_x_22:
[----:B------:R-:W-:Y:S05]  /*0e90*/  BSYNC.RECONVERGENT B0 ;  /* 0x0000000000007941 */ /* 0x000fea0003800200 */
.L_x_21:
[----:B------:R-:W0:Y:S01]  /*0ea0*/  LDC.64 R2, c[0x0][0x380] ;  /* 0x0000e000ff027b82 */ /* 0x000e220000000a00 */
[----:B------:R-:W1:Y:S01]  /*0eb0*/  F2F.F32.F64 R15, R14 ;  /* 0x0000000e000f7310 */ /* 0x000e620000301000 */
[----:B------:R-:W-:-:S05]  /*0ec0*/  LEA.HI R11, R11, UR4, RZ, 0x1d ;  /* 0x000000040b0b7c11 */ /* 0x000fca000f8fe8ff */
[----:B0-----:R-:W-:-:S05]  /*0ed0*/  IMAD.WIDE.U32 R2, R11, 0x4, R2 ;  /* 0x000000040b027825 */ /* 0x001fca00078e0002 */
[----:B-1----:R-:W-:Y:S01]  /*0ee0*/  STG.E desc[UR6][R2.64], R15 ;  /* 0x0000000f02007986 */ /* 0x002fe2000c101906 */
[----:B------:R-:W-:Y:S05]  /*0ef0*/  EXIT ;  /* 0x000000000000794d */ /* 0x000fea0003800000 */
        .weak           $__internal_0_$__cuda_sm20_dsqrt_rn_f64_mediumpath_v1
        .type           $__internal_0_$__cuda_sm20_dsqrt_rn_f64_mediumpath_v1,@function
        .size           $__internal_0_$__cuda_sm20_dsqrt_rn_f64_mediumpath_v1,($_Z25deviceCalculatedDistancesPfS_S_ii$__internal_accurate_pow - $__internal_0_$__cuda_sm20_dsqrt_rn_f64_mediumpath_v1)
$__internal_0_$__cuda_sm20_dsqrt_rn_f64_mediumpath_v1:
[----:B------:R-:W-:Y:S01]  /*0f00*/  ISETP.GE.U32.AND P0, PT, R4, -0x3400000, PT ;  /* 0xfcc000000400780c */ /* 0x000fe20003f06070 */
[----:B------:R-:W-:Y:S01]  /*0f10*/  BSSY.RECONVERGENT B1, `(.L_x_23) ;  /* 0x0000024000017945 */ /* 0x000fe20003800200 */
[----:B------:R-:W-:-:S11]  /*0f20*/  IMAD.MOV.U32 R7, RZ, RZ, R17 ;  /* 0x000000ffff077224 */ /* 0x000fd600078e0011 */
[----:B------:R-:W-:Y:S05]  /*0f30*/  @!P0 BRA `(.L_x_24) ;  /* 0x0000000000208947 */ /* 0x000fea0003800000 */
[----:B------:R-:W-:-:S10]  /*0f40*/  DFMA.RM R6, R8, R6, R12 ;  /* 0x000000060806722b */ /* 0x000fd4000000400c */
[----:B------:R-:W-:-:S05]  /*0f50*/  IADD3 R4, P0, PT, R6, 0x1, RZ ;  /* 0x0000000106047810 */ /* 0x000fca0007f1e0ff */
[----:B------:R-:W-:-:S06]  /*0f60*/  IMAD.X R5, RZ, RZ, R7, P0 ;  /* 0x000000ffff057224 */ /* 0x000fcc00000e0607 */
[----:B------:R-:W-:-:S08]  /*0f70*/  DFMA.RP R2, -R6, R4, R2 ;  /* 0x000000040602722b */ /* 0x000fd00000008102 */
[----:B------:R-:W-:-:S06]  /*0f80*/  DSETP.GT.AND P0, PT, R2, RZ, PT ;  /* 0x000000ff0200722a */ /* 0x000fcc0003f04000 */
[----:B------:R-:W-:Y:S02]  /*0f90*/  FSEL R4, R4, R6, P0 ;  /* 0x0000000604047208 */ /* 0x000fe40000000000 */
[----:B------:R-:W-:Y:S01]  /*0fa0*/  FSEL R5, R5, R7, P0 ;  /* 0x0000000705057208 */ /* 0x000fe20000000000 */
[----:B------:R-:W-:Y:S06]  /*0fb0*/  BRA `(.L_x_25) ;  /* 0x0000000000647947 */ /* 0x000fec0003800000 */
.L_x_24:
[----:B------:R-:W-:-:S14]  /*0fc0*/  DSETP.NE.AND P0, PT, R2, RZ, PT ;  /* 0x000000ff0200722a */ /* 0x000fdc0003f05000 */
[----:B------:R-:W-:Y:S05]  /*0fd0*/  @!P0 BRA `(.L_x_26) ;  /* 0x0000000000588947 */ /* 0x000fea0003800000 */
[----:B------:R-:W-:-:S13]  /*0fe0*/  ISETP.GE.AND P0, PT, R3, RZ, PT ;  /* 0x000000ff0300720c */ /* 0x000fda0003f06270 */
[----:B------:R-:W-:Y:S01]  /*0ff0*/  @!P0 IMAD.MOV.U32 R4, RZ, RZ, 0x0 ;  /* 0x00000000ff048424 */ /* 0x000fe200078e00ff */
[----:B------:R-:W-:Y:S01]  /*1000*/  @!P0 MOV R5, 0xfff80000 ;  /* 0xfff8000000058802 */ /* 0x000fe20000000f00 */
[----:B------:R-:W-:Y:S06]  /*1010*/  @!P0 BRA `(.L_x_25) ;  /* 0x00000000004c8947 */ /* 0x000fec0003800000 */
[----:B------:R-:W-:-:S13]  /*1020*/  ISETP.GT.AND P0, PT, R3, 0x7fefffff, PT ;  /* 0x7fefffff0300780c */ /* 0x000fda0003f04270 */
[----:B------:R-:W-:Y:S05]  /*1030*/  @P0 BRA `(.L_x_26) ;  /* 0x0000000000400947 */ /* 0x000fea0003800000 */
[----:B------:R-:W-:Y:S01]  /*1040*/  DMUL R2, R2, 8.11296384146066816958e+31 ;  /* 0x4690000002027828 */ /* 0x000fe20000000000 */
[----:B------:R-:W-:Y:S02]  /*1050*/  IMAD.MOV.U32 R4, RZ, RZ, RZ ;  /* 0x000000ffff047224 */ /* 0x000fe400078e00ff */
[----:B------:R-:W-:Y:S02]  /*1060*/  IMAD.MOV.U32 R8, RZ, RZ, 0x0 ;  /* 0x00000000ff087424 */ /* 0x000fe400078e00ff */
[----:B------:R-:W-:Y:S01]  /*1070*/  IMAD.MOV.U32 R9, RZ, RZ, 0x3fd80000 ;  /* 0x3fd80000ff097424 */ /* 0x000fe200078e00ff */
[----:B------:R-:W0:Y:S02]  /*1080*/  MUFU.RSQ64H R5, R3 ;  /* 0x0000000300057308 */ /* 0x000e240000001c00 */
[----:B0-----:R-:W-:-:S08]  /*1090*/  DMUL R6, R4, R4 ;  /* 0x0000000404067228 */ /* 0x001fd00000000000 */
[----:B------:R-:W-:-:S08]  /*10a0*/  DFMA R6, R2, -R6, 1 ;  /* 0x3ff000000206742b */ /* 0x000fd00000000806 */
[----:B------:R-:W-:Y:S02]  /*10b0*/  DFMA R8, R6, R8, 0.5 ;  /* 0x3fe000000608742b */ /* 0x000fe40000000008 */
[----:B------:R-:W-:-:S08]  /*10c0*/  DMUL R6, R4, R6 ;  /* 0x0000000604067228 */ /* 0x000fd00000000000 */
[----:B------:R-:W-:-:S08]  /*10d0*/  DFMA R6, R8, R6, R4 ;  /* 0x000000060806722b */ /* 0x000fd00000000004 */
[----:B------:R-:W-:Y:S02]  /*10e0*/  DMUL R4, R2, R6 ;  /* 0x0000000602047228 */ /* 0x000fe40000000000 */
[----:B------:R-:W-:-:S06]  /*10f0*/  VIADD R7, R7, 0xfff00000 ;  /* 0xfff0000007077836 */ /* 0x000fcc0000000000 */
[----:B------:R-:W-:-:S08]  /*1100*/  DFMA R8, R4, -R4, R2 ;  /* 0x800000040408722b */ /* 0x000fd00000000002 */
[----:B------:R-:W-:-:S10]  /*1110*/  DFMA R4, R6, R8, R4 ;  /* 0x000000080604722b */ /* 0x000fd40000000004 */
[----:B------:R-:W-:Y:S01]  /*1120*/  VIADD R5, R5, 0xfcb00000 ;  /* 0xfcb0000005057836 */ /* 0x000fe20000000000 */
[----:B------:R-:W-:Y:S06]  /*1130*/  BRA `(.L_x_25) ;  /* 0x0000000000047947 */ /* 0x000fec0003800000 */
.L_x_26:
[----:B------:R-:W-:-:S11]  /*1140*/  DADD R4, R2, R2 ;  /* 0x0000000002047229 */ /* 0x000fd60000000002 */
.L_x_25:
[----:B------:R-:W-:Y:S05]  /*1150*/  BSYNC.RECONVERGENT B1 ;  /* 0x0000000000017941 */ /* 0x000fea0003800200 */
.L_x_23:
[----:B------:R-:W-:Y:S01]  /*1160*/  IMAD.MOV.U32 R2, RZ, RZ, R0 ;  /* 0x000000ffff027224 */ /* 0x000fe200078e0000 */
[----:B------:R-:W-:Y:S01]  /*1170*/  MOV R14, R4 ;  /* 0x00000004000e7202 */ /* 0x000fe20000000f00 */
[----:B------:R-:W-:Y:S02]  /*1180*/  IMAD.MOV.U32 R3, RZ, RZ, 0x0 ;  /* 0x00000000ff037424 */ /* 0x000fe400078e00ff */
[----:B------:R-:W-:Y:S02]  /*1190*/  IMAD.MOV.U32 R15, RZ, RZ, R5 ;  /* 0x000000ffff0f7224 */ /* 0x000fe400078e0005 */
[----:B------:R-:W-:Y:S05]  /*11a0*/  RET.REL.NODEC R2 `(_Z25deviceCalculatedDistancesPfS_S_ii) ;  /* 0xffffffec02947950 */ /* 0x000fea0003c3ffff */
        .type           $_Z25deviceCalculatedDistancesPfS_S_ii$__internal_accurate_pow,@function
        .size           $_Z25deviceCalculatedDistancesPfS_S_ii$__internal_accurate_pow,(.L_x_30 - $_Z25deviceCalculatedDistancesPfS_S_ii$__internal_accurate_pow)
$_Z25deviceCalculatedDistancesPfS_S_ii$__internal_accurate_pow:
[----:B------:R-:W-:Y:S01]  /*11b0*/  ISETP.GT.U32.AND P0, PT, R37, 0xfffff, PT ;  /* 0x000fffff2500780c */ /* 0x000fe20003f04070 */
[----:B------:R-:W-:Y:S01]  /*11c0*/  IMAD.MOV.U32 R16, RZ, RZ, R22 ;  /* 0x000000ffff107224 */ /* 0x000fe200078e0016 */
[----:B------:R-:W-:Y:S01]  /*11d0*/  UMOV UR8, 0x7d2cafe2 ;  /* 0x7d2cafe200087882 */ /* 0x000fe20000000000 */
[----:B------:R-:W-:Y:S01]  /*11e0*/  IMAD.MOV.U32 R17, RZ, RZ, R37 ;  /* 0x000000ffff117224 */ /* 0x000fe200078e0025 */
[----:B------:R-:W-:Y:S01]  /*11f0*/  UMOV UR9, 0x3eb0f5ff ;  /* 0x3eb0f5ff00097882 */ /* 0x000fe20000000000 */
[----:B------:R-:W-:Y:S01]  /*1200*/  UMOV UR10, 0x3b39803f ;  /* 0x3b39803f000a7882 */ /* 0x000fe20000000000 */
[----:B------:R-:W-:-:S07]  /*1210*/  UMOV UR11, 0x3c7abc9e ;  /* 0x3c7abc9e000b7882 */ /* 0x000fce0000000000 */
[----:B------:R-:W-:Y:S01]  /*1220*/  @!P0 DMUL R26, R16, 1.80143985094819840000e+16 ;  /* 0x43500000101a8828 */ /* 0x000fe20000000000 */
[----:B------:R-:W-:Y:S02]  /*1230*/  MOV R16, R37 ;  /* 0x0000002500107202 */ /* 0x000fe40000000f00 */
[----:B------:R-:W-:-:S07]  /*1240*/  SHF.R.U32.HI R37, RZ, 0x14, R37 ;  /* 0x00000014ff257819 */ /* 0x000fce0000011625 */
[----:B------:R-:W-:Y:S01]  /*1250*/  @!P0 IMAD.MOV.U32 R16, RZ, RZ, R27 ;  /* 0x000000ffff108224 */ /* 0x000fe200078e001b */
[----:B------:R-:W-:Y:S01]  /*1260*/  @!P0 LEA.HI R37, R27, 0xffffffca, RZ, 0xc ;  /* 0xffffffca1b258811 */ /* 0x000fe200078f60ff */
[----:B------:R-:W-:-:S03]  /*1270*/  @!P0 IMAD.MOV.U32 R22, RZ, RZ, R26 ;  /* 0x000000ffff168224 */ /* 0x000fc600078e001a */
[----:B------:R-:W-:-:S04]  /*1280*/  LOP3.LUT R16, R16, 0x800fffff, RZ, 0xc0, !PT ;  /* 0x800fffff10107812 */ /* 0x000fc800078ec0ff */
[----:B------:R-:W-:Y:S01]  /*1290*/  LOP3.LUT R23, R16, 0x3ff00000, RZ, 0xfc, !PT ;  /* 0x3ff0000010177812 */ /* 0x000fe200078efcff */
[----:B------:R-:W-:-:S03]  /*12a0*/  IMAD.MOV.U32 R16, RZ, RZ, RZ ;  /* 0x000000ffff107224 */ /* 0x000fc600078e00ff */
[----:B------:R-:W-:-:S13]  /*12b0*/  ISETP.GE.U32.AND P1, PT, R23, 0x3ff6a09f, PT ;  /* 0x3ff6a09f1700780c */ /* 0x000fda0003f26070 */
[----:B------:R-:W-:-:S04]  /*12c0*/  @P1 VIADD R17, R23, 0xfff00000 ;  /* 0xfff0000017111836 */ /* 0x000fc80000000000 */
[----:B------:R-:W-:-:S06]  /*12d0*/  @P1 IMAD.MOV.U32 R23, RZ, RZ, R17 ;  /* 0x000000ffff171224 */ /* 0x000fcc00078e0011 */
[C---:B------:R-:W-:Y:S02]  /*12e0*/  DADD R24, R22.reuse, 1 ;  /* 0x3ff0000016187429 */ /* 0x040fe40000000000 */
[----:B------:R-:W-:-:S04]  /*12f0*/  DADD R22, R22, -1 ;  /* 0xbff0000016167429 */ /* 0x000fc80000000000 */
[----:B------:R-:W0:Y:S02]  /*1300*/  MUFU.RCP64H R17, R25 ;  /* 0x0000001900117308 */ /* 0x000e240000001800 */
[----:B0-----:R-:W-:-:S08]  /*1310*/  DFMA R20, -R24, R16, 1 ;  /* 0x3ff000001814742b */ /* 0x001fd00000000110 */
[----:B------:R-:W-:-:S08]  /*1320*/  DFMA R20, R20, R20, R20 ;  /* 0x000000141414722b */ /* 0x000fd00000000014 */
[----:B------:R-:W-:-:S08]  /*1330*/  DFMA R20, R16, R20, R16 ;  /* 0x000000141014722b */ /* 0x000fd00000000010 */
[----:B------:R-:W-:-:S08]  /*1340*/  DMUL R16, R22, R20 ;  /* 0x0000001416107228 */ /* 0x000fd00000000000 */
[----:B------:R-:W-:-:S08]  /*1350*/  DFMA R16, R22, R20, R16 ;  /* 0x000000141610722b */ /* 0x000fd00000000010 */
[----:B------:R-:W-:Y:S02]  /*1360*/  DADD R18, R22, -R16 ;  /* 0x0000000016127229 */ /* 0x000fe40000000810 */
[----:B------:R-:W-:-:S06]  /*1370*/  DMUL R24, R16, R16 ;  /* 0x0000001010187228 */ /* 0x000fcc0000000000 */
[----:B------:R-:W-:-:S08]  /*1380*/  DADD R18, R18, R18 ;  /* 0x0000000012127229 */ /* 0x000fd00000000012 */
[----:B------:R-:W-:Y:S01]  /*1390*/  DFMA R18, R22, -R16, R18 ;  /* 0x800000101612722b */ /* 0x000fe20000000012 */
[----:B------:R-:W-:Y:S01]  /*13a0*/  MOV R22, 0x41ad3b5a ;  /* 0x41ad3b5a00167802 */ /* 0x000fe20000000f00 */
[----:B------:R-:W-:-:S06]  /*13b0*/  IMAD.MOV.U32 R23, RZ, RZ, 0x3ed0f5d2 ;  /* 0x3ed0f5d2ff177424 */ /* 0x000fcc00078e00ff */
[----:B------:R-:W-:Y:S02]  /*13c0*/  DMUL R18, R20, R18 ;  /* 0x0000001214127228 */ /* 0x000fe40000000000 */
[----:B------:R-:W-:Y:S01]  /*13d0*/  DFMA R22, R24, UR8, R22 ;  /* 0x0000000818167c2b */ /* 0x000fe20008000016 */
[----:B------:R-:W-:Y:S01]  /*13e0*/  UMOV UR8, 0x75488a3f ;  /* 0x75488a3f00087882 */ /* 0x000fe20000000000 */
[----:B------:R-:W-:-:S06]  /*13f0*/  UMOV UR9, 0x3ef3b20a ;  /* 0x3ef3b20a00097882 */ /* 0x000fcc0000000000 */
[----:B------:R-:W-:Y:S01]  /*1400*/  DFMA R22, R24, R22, UR8 ;  /* 0x0000000818167e2b */ /* 0x000fe20008000016 */
        /* <DEDUP_REMOVED lines=14> */
[----:B------:R-:W-:-:S08]  /*14f0*/  DFMA R20, R24, R22, UR8 ;  /* 0x0000000818147e2b */ /* 0x000fd00008000016 */
[----:B------:R-:W-:Y:S01]  /*1500*/  DADD R26, -R20, UR8 ;  /* 0x00000008141a7e29 */ /* 0x000fe20008000100 */
[----:B------:R-:W-:Y:S01]  /*1510*/  UMOV UR8, 0xb9e7b0 ;  /* 0x00b9e7b000087882 */ /* 0x000fe20000000000 */
[----:B------:R-:W-:-:S06]  /*1520*/  UMOV UR9, 0x3c46a4cb ;  /* 0x3c46a4cb00097882 */ /* 0x000fcc0000000000 */
[----:B------:R-:W-:Y:S02]  /*1530*/  DFMA R22, R24, R22, R26 ;  /* 0x000000161816722b */ /* 0x000fe4000000001a */
[----:B------:R-:W-:Y:S01]  /*1540*/  DMUL R24, R16, R16 ;  /* 0x0000001010187228 */ /* 0x000fe20000000000 */
[----:B------:R-:W-:Y:S02]  /*1550*/  VIADD R27, R19, 0x100000 ;  /* 0x00100000131b7836 */ /* 0x000fe40000000000 */
[----:B------:R-:W-:-:S03]  /*1560*/  IMAD.MOV.U32 R26, RZ, RZ, R18 ;  /* 0x000000ffff1a7224 */ /* 0x000fc600078e0012 */
[----:B------:R-:W-:Y:S01]  /*1570*/  DADD R22, R22, -UR8 ;  /* 0x8000000816167e29 */ /* 0x000fe20008000000 */
[----:B------:R-:W-:Y:S01]  /*1580*/  UMOV UR8, 0x80000000 ;  /* 0x8000000000087882 */ /* 0x000fe20000000000 */
[----:B------:R-:W-:Y:S01]  /*1590*/  DFMA R28, R16, R16, -R24 ;  /* 0x00000010101c722b */ /* 0x000fe20000000818 */
[----:B------:R-:W-:-:S07]  /*15a0*/  UMOV UR9, 0x43300000 ;  /* 0x4330000000097882 */ /* 0x000fce0000000000 */
[C---:B------:R-:W-:Y:S02]  /*15b0*/  DFMA R26, R16.reuse, R26, R28 ;  /* 0x0000001a101a722b */ /* 0x040fe4000000001c */
[----:B------:R-:W-:-:S08]  /*15c0*/  DMUL R28, R16, R24 ;  /* 0x00000018101c7228 */ /* 0x000fd00000000000 */
[----:B------:R-:W-:-:S08]  /*15d0*/  DFMA R30, R16, R24, -R28 ;  /* 0x00000018101e722b */ /* 0x000fd0000000081c */
[----:B------:R-:W-:Y:S02]  /*15e0*/  DFMA R30, R18, R24, R30 ;  /* 0x00000018121e722b */ /* 0x000fe4000000001e */
[----:B------:R-:W-:-:S06]  /*15f0*/  DADD R24, R20, R22 ;  /* 0x0000000014187229 */ /* 0x000fcc0000000016 */
[----:B------:R-:W-:Y:S02]  /*1600*/  DFMA R26, R16, R26, R30 ;  /* 0x0000001a101a722b */ /* 0x000fe4000000001e */
[----:B------:R-:W-:-:S08]  /*1610*/  DADD R30, R20, -R24 ;  /* 0x00000000141e7229 */ /* 0x000fd00000000818 */
[----:B------:R-:W-:Y:S02]  /*1620*/  DADD R30, R22, R30 ;  /* 0x00000000161e7229 */ /* 0x000fe4000000001e */
[----:B------:R-:W-:-:S08]  /*1630*/  DMUL R22, R24, R28 ;  /* 0x0000001c18167228 */ /* 0x000fd00000000000 */
[----:B------:R-:W-:-:S08]  /*1640*/  DFMA R20, R24, R28, -R22 ;  /* 0x0000001c1814722b */ /* 0x000fd00000000816 */
[----:B------:R-:W-:-:S08]  /*1650*/  DFMA R20, R24, R26, R20 ;  /* 0x0000001a1814722b */ /* 0x000fd00000000014 */
[----:B------:R-:W-:-:S08]  /*1660*/  DFMA R30, R30, R28, R20 ;  /* 0x0000001c1e1e722b */ /* 0x000fd00000000014 */
[----:B------:R-:W-:-:S08]  /*1670*/  DADD R24, R22, R30 ;  /* 0x0000000016187229 */ /* 0x000fd0000000001e */
[--C-:B------:R-:W-:Y:S02]  /*1680*/  DADD R20, R16, R24.reuse ;  /* 0x0000000010147229 */ /* 0x100fe40000000018 */
[----:B------:R-:W-:-:S06]  /*1690*/  DADD R22, R22, -R24 ;  /* 0x0000000016167229 */ /* 0x000fcc0000000818 */
[----:B------:R-:W-:Y:S02]  /*16a0*/  DADD R16, R16, -R20 ;  /* 0x0000000010107229 */ /* 0x000fe40000000814 */
[----:B------:R-:W-:-:S06]  /*16b0*/  DADD R22, R30, R22 ;  /* 0x000000001e167229 */ /* 0x000fcc0000000016 */
[----:B------:R-:W-:-:S08]  /*16c0*/  DADD R16, R24, R16 ;  /* 0x0000000018107229 */ /* 0x000fd00000000010 */
[----:B------:R-:W-:Y:S01]  /*16d0*/  DADD R16, R22, R16 ;  /* 0x0000000016107229 */ /* 0x000fe20000000010 */
[C---:B------:R-:W-:Y:S02]  /*16e0*/  VIADD R22, R37.reuse, 0xfffffc01 ;  /* 0xfffffc0125167836 */ /* 0x040fe40000000000 */
[----:B------:R-:W-:-:S05]  /*16f0*/  @P1 VIADD R22, R37, 0xfffffc02 ;  /* 0xfffffc0225161836 */ /* 0x000fca0000000000 */
[----:B------:R-:W-:Y:S01]  /*1700*/  DADD R24, R18, R16 ;  /* 0x0000000012187229 */ /* 0x000fe20000000010 */
[----:B------:R-:W-:Y:S01]  /*1710*/  HFMA2 R19, -RZ, RZ, 3.59375, 0 ;  /* 0x43300000ff137431 */ /* 0x000fe200000001ff */
[----:B------:R-:W-:-:S06]  /*1720*/  LOP3.LUT R18, R22, 0x80000000, RZ, 0x3c, !PT ;  /* 0x8000000016127812 */ /* 0x000fcc00078e3cff */
[----:B------:R-:W-:Y:S02]  /*1730*/  DADD R22, R20, R24 ;  /* 0x0000000014167229 */ /* 0x000fe40000000018 */
[----:B------:R-:W-:Y:S01]  /*1740*/  DADD R18, R18, -UR8 ;  /* 0x8000000812127e29 */ /* 0x000fe20008000000 */
[----:B------:R-:W-:Y:S01]  /*1750*/  UMOV UR8, 0xfefa39ef ;  /* 0xfefa39ef00087882 */ /* 0x000fe20000000000 */
[----:B------:R-:W-:-:S04]  /*1760*/  UMOV UR9, 0x3fe62e42 ;  /* 0x3fe62e4200097882 */ /* 0x000fc80000000000 */
[--C-:B------:R-:W-:Y:S02]  /*1770*/  DADD R26, R20, -R22.reuse ;  /* 0x00000000141a7229 */ /* 0x100fe40000000816 */
[----:B------:R-:W-:-:S06]  /*1780*/  DFMA R16, R18, UR8, R22 ;  /* 0x0000000812107c2b */ /* 0x000fcc0008000016 */
[----:B------:R-:W-:Y:S02]  /*1790*/  DADD R26, R24, R26 ;  /* 0x00000000181a7229 */ /* 0x000fe4000000001a */
[----:B------:R-:W-:-:S08]  /*17a0*/  DFMA R20, R18, -UR8, R16 ;  /* 0x8000000812147c2b */ /* 0x000fd00008000010 */
[----:B------:R-:W-:-:S08]  /*17b0*/  DADD R20, -R22, R20 ;  /* 0x0000000016147229 */ /* 0x000fd00000000114 */
[----:B------:R-:W-:-:S08]  /*17c0*/  DADD R20, R26, -R20 ;  /* 0x000000001a147229 */ /* 0x000fd00000000814 */
[----:B------:R-:W-:-:S08]  /*17d0*/  DFMA R20, R18, UR10, R20 ;  /* 0x0000000a12147c2b */ /* 0x000fd00008000014 */
[----:B------:R-:W-:-:S08]  /*17e0*/  DADD R18, R16, R20 ;  /* 0x0000000010127229 */ /* 0x000fd00000000014 */
[----:B------:R-:W-:Y:S02]  /*17f0*/  DADD R16, R16, -R18 ;  /* 0x0000000010107229 */ /* 0x000fe40000000812 */
[----:B------:R-:W-:-:S06]  /*1800*/  DMUL R26, R18, 2 ;  /* 0x40000000121a7828 */ /* 0x000fcc0000000000 */
[----:B------:R-:W-:Y:S02]  /*1810*/  DADD R16, R20, R16 ;  /* 0x0000000014107229 */ /* 0x000fe40000000010 */
[----:B------:R-:W-:-:S08]  /*1820*/  DFMA R24, R18, 2, -R26 ;  /* 0x400000001218782b */ /* 0x000fd0000000081a */
[----:B------:R-:W-:Y:S01]  /*1830*/  DFMA R24, R16, 2, R24 ;  /* 0x400000001018782b */ /* 0x000fe20000000018 */
[----:B------:R-:W-:Y:S02]  /*1840*/  IMAD.MOV.U32 R16, RZ, RZ, 0x652b82fe ;  /* 0x652b82feff107424 */ /* 0x000fe400078e00ff */
[----:B------:R-:W-:-:S05]  /*1850*/  IMAD.MOV.U32 R17, RZ, RZ, 0x3ff71547 ;  /* 0x3ff71547ff117424 */ /* 0x000fca00078e00ff */
[----:B------:R-:W-:-:S08]  /*1860*/  DADD R18, R26, R24 ;  /* 0x000000001a127229 */ /* 0x000fd00000000018 */
[----:B------:R-:W-:Y:S02]  /*1870*/  DFMA R16, R18, R16, 6.75539944105574400000e+15 ;  /* 0x433800001210742b */ /* 0x000fe40000000010 */
[----:B------:R-:W-:Y:S01]  /*1880*/  FSETP.GEU.AND P0, PT, |R19|, 4.1917929649353027344, PT ;  /* 0x4086232b1300780b */ /* 0x000fe20003f0e200 */
[----:B------:R-:W-:-:S05]  /*1890*/  DADD R26, R26, -R18 ;  /* 0x000000001a1a7229 */ /* 0x000fca0000000812 */
[----:B------:R-:W-:-:S03]  /*18a0*/  DADD R20, R16, -6.75539944105574400000e+15 ;  /* 0xc338000010147429 */ /* 0x000fc60000000000 */
[----:B------:R-:W-:-:S05]  /*18b0*/  DADD R24, R24, R26 ;  /* 0x0000000018187229 */ /* 0x000fca000000001a */
[----:B------:R-:W-:Y:S01]  /*18c0*/  DFMA R22, R20, -UR8, R18 ;  /* 0x8000000814167c2b */ /* 0x000fe20008000012 */
[----:B------:R-:W-:Y:S01]  /*18d0*/  UMOV UR8, 0x3b39803f ;  /* 0x3b39803f00087882 */ /* 0x000fe20000000000 */
[----:B------:R-:W-:-:S06]  /*18e0*/  UMOV UR9, 0x3c7abc9e ;  /* 0x3c7abc9e00097882 */ /* 0x000fcc0000000000 */
[----:B------:R-:W-:Y:S01]  /*18f0*/  DFMA R22, R20, -UR8, R22 ;  /* 0x8000000814167c2b */ /* 0x000fe20008000016 */
[----:B------:R-:W-:Y:S01]  /*1900*/  UMOV UR8, 0x69ce2bdf ;  /* 0x69ce2bdf00087882 */ /* 0x000fe20000000000 */
[----:B------:R-:W-:Y:S01]  /*1910*/  IMAD.MOV.U32 R20, RZ, RZ, -0x35dec16 ;  /* 0xfca213eaff147424 */ /* 0x000fe200078e00ff */
[----:B------:R-:W-:Y:S01]  /*1920*/  UMOV UR9, 0x3e5ade15 ;  /* 0x3e5ade1500097882 */ /* 0x000fe20000000000 */
[----:B------:R-:W-:-:S06]  /*1930*/  IMAD.MOV.U32 R21, RZ, RZ, 0x3e928af3 ;  /* 0x3e928af3ff157424 */ /* 0x000fcc00078e00ff */
        /* <DEDUP_REMOVED lines=25> */
[----:B------:R-:W-:-:S08]  /*1ad0*/  DFMA R20, R22, R20, 1 ;  /* 0x3ff000001614742b */ /* 0x000fd00000000014 */
[----:B------:R-:W-:-:S10]  /*1ae0*/  DFMA R20, R22, R20, 1 ;  /* 0x3ff000001614742b */ /* 0x000fd40000000014 */
[----:B------:R-:W-:Y:S01]  /*1af0*/  IMAD R23, R16, 0x100000, R21 ;  /* 0x0010000010177824 */ /* 0x000fe200078e0215 */
[----:B------:R-:W-:Y:S01]  /*1b00*/  MOV R22, R20 ;  /* 0x0000001400167202 */ /* 0x000fe20000000f00 */
[----:B------:R-:W-:Y:S06]  /*1b10*/  @!P0 BRA `(.L_x_27) ;  /* 0x0000000000308947 */ /* 0x000fec0003800000 */
[----:B------:R-:W-:Y:S01]  /*1b20*/  FSETP.GEU.AND P1, PT, |R19|, 4.2275390625, PT ;  /* 0x408748001300780b */ /* 0x000fe20003f2e200 */
[C---:B------:R-:W-:Y:S02]  /*1b30*/  DADD R22, R18.reuse, +INF ;  /* 0x7ff0000012167429 */ /* 0x040fe40000000000 */
[----:B------:R-:W-:-:S08]  /*1b40*/  DSETP.GEU.AND P0, PT, R18, RZ, PT ;  /* 0x000000ff1200722a */ /* 0x000fd00003f0e000 */
[----:B------:R-:W-:Y:S02]  /*1b50*/  FSEL R22, R22, RZ, P0 ;  /* 0x000000ff16167208 */ /* 0x000fe40000000000 */
[----:B------:R-:W-:Y:S02]  /*1b60*/  @!P1 LEA.HI R17, R16, R16, RZ, 0x1 ;  /* 0x0000001010119211 */ /* 0x000fe400078f08ff */
[----:B------:R-:W-:Y:S02]  /*1b70*/  FSEL R23, R23, RZ, P0 ;  /* 0x000000ff17177208 */ /* 0x000fe40000000000 */
[----:B------:R-:W-:-:S05]  /*1b80*/  @!P1 SHF.R.S32.HI R17, RZ, 0x1, R17 ;  /* 0x00000001ff119819 */ /* 0x000fca0000011411 */
[----:B------:R-:W-:Y:S02]  /*1b90*/  @!P1 IMAD.IADD R16, R16, 0x1, -R17 ;  /* 0x0000000110109824 */ /* 0x000fe400078e0a11 */
[----:B------:R-:W-:-:S03]  /*1ba0*/  @!P1 IMAD R21, R17, 0x100000, R21 ;  /* 0x0010000011159824 */ /* 0x000fc600078e0215 */
[----:B------:R-:W-:Y:S01]  /*1bb0*/  @!P1 LEA R17, R16, 0x3ff00000, 0x14 ;  /* 0x3ff0000010119811 */ /* 0x000fe200078ea0ff */
[----:B------:R-:W-:-:S06]  /*1bc0*/  @!P1 IMAD.MOV.U32 R16, RZ, RZ, RZ ;  /* 0x000000ffff109224 */ /* 0x000fcc00078e00ff */
[----:B------:R-:W-:-:S11]  /*1bd0*/  @!P1 DMUL R22, R20, R16 ;  /* 0x0000001014169228 */ /* 0x000fd60000000000 */
.L_x_27:
[----:B------:R-:W-:Y:S01]  /*1be0*/  DFMA R24, R24, R22, R22 ;  /* 0x000000161818722b */ /* 0x000fe20000000016 */
[----:B------:R-:W-:Y:S01]  /*1bf0*/  IMAD.MOV.U32 R37, RZ, RZ, 0x0 ;  /* 0x00000000ff257424 */ /* 0x000fe200078e00ff */
[----:B------:R-:W-:-:S08]  /*1c00*/  DSETP.NEU.AND P0, PT, |R22|, +INF , PT ;  /* 0x7ff000001600742a */ /* 0x000fd00003f0d200 */
[----:B------:R-:W-:Y:S02]  /*1c10*/  FSEL R16, R22, R24, !P0 ;  /* 0x0000001816107208 */ /* 0x000fe40004000000 */
[----:B------:R-:W-:Y:S01]  /*1c20*/  FSEL R22, R23, R25, !P0 ;  /* 0x0000001917167208 */ /* 0x000fe20004000000 */
[----:B------:R-:W-:Y:S06]  /*1c30*/  RET.REL.NODEC R36 `(_Z25deviceCalculatedDistancesPfS_S_ii) ;  /* 0xffffffe024f07950 */ /* 0x000fec0003c3ffff */
.L_x_28:
[----:B------:R-:W-:-:S00]  /*1c40*/  BRA `(.L_x_28) ;  /* 0xfffffffc00fc7947 */ /* 0x000fc0000383ffff */
[----:B------:R-:W-:-:S00]  /*1c50*/  NOP ;  /* 0x0000000000007918 */ /* 0x000fc00000000000 */
        /* <DEDUP_REMOVED lines=10> */
.L_x_30:


//--------------------- .nv.shared._Z25deviceCalculatedDistancesPfS_S_ii --------------------------
	.section	.nv.shared._Z25deviceCalculatedDistancesPfS_S_ii,"aw",@nobits
	.sectionflags	@""
	.align	4
.nv.shared._Z25deviceCalculatedDistancesPfS_S_ii:
	.zero		2048


//--------------------- .nv.shared.reserved.0     --------------------------
	.section	.nv.shared.reserved.0,"aw",@nobits
	.weak		__nv_reservedSMEM_offset_0_alias
	.size		__nv_reservedSMEM_offset_0_alias, 0, 64
	.other		__nv_reservedSMEM_offset_0_alias,@"STO_CUDA_RESERVED_SHARED STV_DEFAULT"
__nv_reservedSMEM_offset_0_alias:
	.zero		0
	.zero		64


//--------------------- .nv.constant0._Z25deviceCalculatedDistancesPfS_S_ii --------------------------
	.section	.nv.constant0._Z25deviceCalculatedDistancesPfS_S_ii,"a",@progbits
	.sectionflags	@""
	.align	4
.nv.constant0._Z25deviceCalculatedDistancesPfS_S_ii:
	.zero		928


//--------------------- SYMBOLS --------------------------

	.type		.nv.reservedSmem.offset0,@object
	.size		.nv.reservedSmem.offset0,0x4
	.type		.nv.reservedSmem.cap,@object
	.size		.nv.reservedSmem.cap,0x4
